	.target	sm_100a

	.elftype	@"ET_EXEC"


//--------------------- .note.nv.tkinfo           --------------------------
	.section	.note.nv.tkinfo,"",@"SHT_NOTE"
	.sectionflags	@"SHF_NOTE_NV_TKINFO"
	.tkinfo
        /*0018*/ 	.word	0x00000002
        /*0030*/ 	.string	""
        /*0030*/ 	.string	"ptxas"
        /*0030*/ 	.string	"Cuda compilation tools, release 13.0, V13.0.88"
        /*0030*/ 	.string	"Build cuda_13.0.r13.0/compiler.36424714_0"
        /*0030*/ 	.string	"-arch sm_100a -m 64 "



//--------------------- .note.nv.cuinfo           --------------------------
	.section	.note.nv.cuinfo,"",@"SHT_NOTE"
	.sectionflags	@"SHF_NOTE_NV_CUINFO"
        /*0018*/ 	.short	0x0002
        /*001a*/ 	.short	0x0064
        /*001c*/ 	.short	0x0082
	.zero		2


//--------------------- .nv.info                  --------------------------
	.section	.nv.info,"",@"SHT_CUDA_INFO"
	.align	4


	//----- nvinfo : EIATTR_REGCOUNT
	.align		4
        /*0000*/ 	.byte	0x04, 0x2f
        /*0002*/ 	.short	(.L_19 - .L_18)
	.align		4
.L_18:
        /*0004*/ 	.word	index@(_ZN7cutlass13device_kernelINS_4gemm6kernel13GemmUniversalIN4cute5tupleIJiiiiEEENS1_10collective13CollectiveMmaINS1_46MainloopSm100TmaUmmaWarpSpecializedBlockScaledILi7ELi2ELi2ENS5_IJNS4_1CILi2EEENSA_ILi1EEESC_EEEEENS5_IJNSA_ILi256EEENSA_ILi128EEESG_EEENS5_IJNS_12float_e4m3_tENS_13float_ue8m0_tEEEENS5_IJNS5_IJlSC_lEEENS4_6LayoutINS5_IJNS5_IJNS5_IJNSA_ILi32EEENSA_ILi4EEEEEEiEEESQ_NS5_IJSC_iEEEEEENS5_IJNS5_IJNS5_IJNSA_ILi16EEESO_EEEiEEENS5_IJNS5_IJNSA_ILi0EEESC_EEENSA_ILi512EEEEEENS5_IJSW_iEEEEEEEEEEESK_S13_NS4_8TiledMMAINS4_8MMA_AtomIJNS4_27SM100_MMA_MXF8F6F4_2x1SM_SSISI_SI_fSJ_Li256ELi128ELNS4_4UMMA5MajorE0ELS18_0ELNS17_7ScaleInE0ELS19_0EEEEEENSM_INS5_IJSC_SC_SC_EEENS5_IJSW_SW_SW_EEEEENS5_IJNS4_10UnderscoreES1F_S1F_EEEEENS5_IJNS4_18SM100_TMA_2SM_LOADES1I_EEENS5_IJNS4_14ComposedLayoutINS4_7SwizzleILi3ELi4ELi3EEENS4_18smem_ptr_flag_bitsILi8EEENSM_INS5_IJNSA_ILi8EEESG_EEENS5_IJSG_SC_EEEEEEENSM_INS5_IJNS5_IJNS5_IJSP_SC_EEENS5_IJSN_SC_EEEEEESC_NS5_IJSO_SC_EEEEEENS5_IJNS5_IJNS5_IJSU_SY_EEESX_EEESW_NS5_IJSC_SY_EEEEEEEEEEEvNS4_8identityENS5_IJS1I_NS4_28SM100_TMA_2SM_LOAD_MULTICASTEEEES24_vS25_EENS_8epilogue10collective18CollectiveEpilogueINS29_23Sm100TmaWarpSpecializedILi4ELi2ELi32ELb1ELb0EEEJNS5_IJSG_SG_SG_EEENS5_IJNSM_ISG_SC_EENSM_ISN_SC_EEEEENS_10bfloat16_tESL_S2I_SL_NS29_6fusion15FusionCallbacksIS2D_NS2J_17LinearCombinationIS2I_fS2I_fLNS_15FloatRoundStyleE2EEES2E_S2H_JEEENS4_5SM1004TMEM4LOAD26SM100_TMEM_LOAD_32dp32b32xENS4_13SM90_TMA_LOADENS1K_INS1L_ILi2ELi4ELi3EEENS1N_ILi16EEENSM_INS5_IJS1P_SN_EEES1V_EEEENS4_39AutoVectorizingCopyWithAssumedAlignmentILi128EEENS4_14SM90_TMA_STOREES2Y_S30_S30_EEEvvEEEEvNT_6ParamsE)
        /*0008*/ 	.word	0x00000076


	//----- nvinfo : EIATTR_FRAME_SIZE
	.align		4
.L_19:
        /*000c*/ 	.byte	0x04, 0x11
        /*000e*/ 	.short	(.L_21 - .L_20)
	.align		4
.L_20:
        /*0010*/ 	.word	index@($__internal_2_$__cuda_sm10x_tcgen05_guardrail_trap_unallocated_columns_being_dealloced)
        /*0014*/ 	.word	0x00000000


	//----- nvinfo : EIATTR_FRAME_SIZE
	.align		4
.L_21:
        /*0018*/ 	.byte	0x04, 0x11
        /*001a*/ 	.short	(.L_23 - .L_22)
	.align		4
.L_22:
        /*001c*/ 	.word	index@($__internal_1_$__cuda_sm10x_tcgen05_guardrail_trap_phase_invalid_during_alloc)
        /*0020*/ 	.word	0x00000000


	//----- nvinfo : EIATTR_FRAME_SIZE
	.align		4
.L_23:
        /*0024*/ 	.byte	0x04, 0x11
        /*0026*/ 	.short	(.L_25 - .L_24)
	.align		4
.L_24:
        /*0028*/ 	.word	index@($__internal_0_$__cuda_sm10x_tcgen05_guardrail_trap_col_being_dealloced_not_returned_by_alloc)
        /*002c*/ 	.word	0x00000000


	//----- nvinfo : EIATTR_FRAME_SIZE
	.align		4
.L_25:
        /*0030*/ 	.byte	0x04, 0x11
        /*0032*/ 	.short	(.L_27 - .L_26)
	.align		4
.L_26:
        /*0034*/ 	.word	index@(_ZN7cutlass13device_kernelINS_4gemm6kernel13GemmUniversalIN4cute5tupleIJiiiiEEENS1_10collective13CollectiveMmaINS1_46MainloopSm100TmaUmmaWarpSpecializedBlockScaledILi7ELi2ELi2ENS5_IJNS4_1CILi2EEENSA_ILi1EEESC_EEEEENS5_IJNSA_ILi256EEENSA_ILi128EEESG_EEENS5_IJNS_12float_e4m3_tENS_13float_ue8m0_tEEEENS5_IJNS5_IJlSC_lEEENS4_6LayoutINS5_IJNS5_IJNS5_IJNSA_ILi32EEENSA_ILi4EEEEEEiEEESQ_NS5_IJSC_iEEEEEENS5_IJNS5_IJNS5_IJNSA_ILi16EEESO_EEEiEEENS5_IJNS5_IJNSA_ILi0EEESC_EEENSA_ILi512EEEEEENS5_IJSW_iEEEEEEEEEEESK_S13_NS4_8TiledMMAINS4_8MMA_AtomIJNS4_27SM100_MMA_MXF8F6F4_2x1SM_SSISI_SI_fSJ_Li256ELi128ELNS4_4UMMA5MajorE0ELS18_0ELNS17_7ScaleInE0ELS19_0EEEEEENSM_INS5_IJSC_SC_SC_EEENS5_IJSW_SW_SW_EEEEENS5_IJNS4_10UnderscoreES1F_S1F_EEEEENS5_IJNS4_18SM100_TMA_2SM_LOADES1I_EEENS5_IJNS4_14ComposedLayoutINS4_7SwizzleILi3ELi4ELi3EEENS4_18smem_ptr_flag_bitsILi8EEENSM_INS5_IJNSA_ILi8EEESG_EEENS5_IJSG_SC_EEEEEEENSM_INS5_IJNS5_IJNS5_IJSP_SC_EEENS5_IJSN_SC_EEEEEESC_NS5_IJSO_SC_EEEEEENS5_IJNS5_IJNS5_IJSU_SY_EEESX_EEESW_NS5_IJSC_SY_EEEEEEEEEEEvNS4_8identityENS5_IJS1I_NS4_28SM100_TMA_2SM_LOAD_MULTICASTEEEES24_vS25_EENS_8epilogue10collective18CollectiveEpilogueINS29_23Sm100TmaWarpSpecializedILi4ELi2ELi32ELb1ELb0EEEJNS5_IJSG_SG_SG_EEENS5_IJNSM_ISG_SC_EENSM_ISN_SC_EEEEENS_10bfloat16_tESL_S2I_SL_NS29_6fusion15FusionCallbacksIS2D_NS2J_17LinearCombinationIS2I_fS2I_fLNS_15FloatRoundStyleE2EEES2E_S2H_JEEENS4_5SM1004TMEM4LOAD26SM100_TMEM_LOAD_32dp32b32xENS4_13SM90_TMA_LOADENS1K_INS1L_ILi2ELi4ELi3EEENS1N_ILi16EEENSM_INS5_IJS1P_SN_EEES1V_EEEENS4_39AutoVectorizingCopyWithAssumedAlignmentILi128EEENS4_14SM90_TMA_STOREES2Y_S30_S30_EEEvvEEEEvNT_6ParamsE)
        /*0038*/ 	.word	0x00000000


	//----- nvinfo : EIATTR_MIN_STACK_SIZE
	.align		4
.L_27:
        /*003c*/ 	.byte	0x04, 0x12
        /*003e*/ 	.short	(.L_29 - .L_28)
	.align		4
.L_28:
        /*0040*/ 	.word	index@(_ZN7cutlass13device_kernelINS_4gemm6kernel13GemmUniversalIN4cute5tupleIJiiiiEEENS1_10collective13CollectiveMmaINS1_46MainloopSm100TmaUmmaWarpSpecializedBlockScaledILi7ELi2ELi2ENS5_IJNS4_1CILi2EEENSA_ILi1EEESC_EEEEENS5_IJNSA_ILi256EEENSA_ILi128EEESG_EEENS5_IJNS_12float_e4m3_tENS_13float_ue8m0_tEEEENS5_IJNS5_IJlSC_lEEENS4_6LayoutINS5_IJNS5_IJNS5_IJNSA_ILi32EEENSA_ILi4EEEEEEiEEESQ_NS5_IJSC_iEEEEEENS5_IJNS5_IJNS5_IJNSA_ILi16EEESO_EEEiEEENS5_IJNS5_IJNSA_ILi0EEESC_EEENSA_ILi512EEEEEENS5_IJSW_iEEEEEEEEEEESK_S13_NS4_8TiledMMAINS4_8MMA_AtomIJNS4_27SM100_MMA_MXF8F6F4_2x1SM_SSISI_SI_fSJ_Li256ELi128ELNS4_4UMMA5MajorE0ELS18_0ELNS17_7ScaleInE0ELS19_0EEEEEENSM_INS5_IJSC_SC_SC_EEENS5_IJSW_SW_SW_EEEEENS5_IJNS4_10UnderscoreES1F_S1F_EEEEENS5_IJNS4_18SM100_TMA_2SM_LOADES1I_EEENS5_IJNS4_14ComposedLayoutINS4_7SwizzleILi3ELi4ELi3EEENS4_18smem_ptr_flag_bitsILi8EEENSM_INS5_IJNSA_ILi8EEESG_EEENS5_IJSG_SC_EEEEEEENSM_INS5_IJNS5_IJNS5_IJSP_SC_EEENS5_IJSN_SC_EEEEEESC_NS5_IJSO_SC_EEEEEENS5_IJNS5_IJNS5_IJSU_SY_EEESX_EEESW_NS5_IJSC_SY_EEEEEEEEEEEvNS4_8identityENS5_IJS1I_NS4_28SM100_TMA_2SM_LOAD_MULTICASTEEEES24_vS25_EENS_8epilogue10collective18CollectiveEpilogueINS29_23Sm100TmaWarpSpecializedILi4ELi2ELi32ELb1ELb0EEEJNS5_IJSG_SG_SG_EEENS5_IJNSM_ISG_SC_EENSM_ISN_SC_EEEEENS_10bfloat16_tESL_S2I_SL_NS29_6fusion15FusionCallbacksIS2D_NS2J_17LinearCombinationIS2I_fS2I_fLNS_15FloatRoundStyleE2EEES2E_S2H_JEEENS4_5SM1004TMEM4LOAD26SM100_TMEM_LOAD_32dp32b32xENS4_13SM90_TMA_LOADENS1K_INS1L_ILi2ELi4ELi3EEENS1N_ILi16EEENSM_INS5_IJS1P_SN_EEES1V_EEEENS4_39AutoVectorizingCopyWithAssumedAlignmentILi128EEENS4_14SM90_TMA_STOREES2Y_S30_S30_EEEvvEEEEvNT_6ParamsE)
        /*0044*/ 	.word	0x00000000
.L_29:


//--------------------- .nv.compat                --------------------------
	.section	.nv.compat,"",@"SHT_CUDA_COMPAT_INFO"
	.align	4
        /*0000*/ 	.byte	0x02, 0x09, 0x01, 0x00, 0x02, 0x02, 0x02, 0x00, 0x02, 0x05, 0x05, 0x00, 0x03, 0x07, 0x01, 0x01
        /*0010*/ 	.byte	0x02, 0x03, 0x01, 0x00, 0x02, 0x06, 0x01, 0x00, 0x04, 0x0b, 0x08, 0x00, 0x09, 0x00, 0x00, 0x00
        /*0020*/ 	.byte	0x00, 0x00, 0x00, 0x00


//--------------------- .nv.info._ZN7cutlass13device_kernelINS_4gemm6kernel13GemmUniversalIN4cute5tupleIJiiiiEEENS1_10collective13CollectiveMmaINS1_46MainloopSm100TmaUmmaWarpSpecializedBlockScaledILi7ELi2ELi2ENS5_IJNS4_1CILi2EEENSA_ILi1EEESC_EEEEENS5_IJNSA_ILi256EEENSA_ILi128EEESG_EEENS5_IJNS_12float_e4m3_tENS_13float_ue8m0_tEEEENS5_IJNS5_IJlSC_lEEENS4_6LayoutINS5_IJNS5_IJNS5_IJNSA_ILi32EEENSA_ILi4EEEEEEiEEESQ_NS5_IJSC_iEEEEEENS5_IJNS5_IJNS5_IJNSA_ILi16EEESO_EEEiEEENS5_IJNS5_IJNSA_ILi0EEESC_EEENSA_ILi512EEEEEENS5_IJSW_iEEEEEEEEEEESK_S13_NS4_8TiledMMAINS4_8MMA_AtomIJNS4_27SM100_MMA_MXF8F6F4_2x1SM_SSISI_SI_fSJ_Li256ELi128ELNS4_4UMMA5MajorE0ELS18_0ELNS17_7ScaleInE0ELS19_0EEEEEENSM_INS5_IJSC_SC_SC_EEENS5_IJSW_SW_SW_EEEEENS5_IJNS4_10UnderscoreES1F_S1F_EEEEENS5_IJNS4_18SM100_TMA_2SM_LOADES1I_EEENS5_IJNS4_14ComposedLayoutINS4_7SwizzleILi3ELi4ELi3EEENS4_18smem_ptr_flag_bitsILi8EEENSM_INS5_IJNSA_ILi8EEESG_EEENS5_IJSG_SC_EEEEEEENSM_INS5_IJNS5_IJNS5_IJSP_SC_EEENS5_IJSN_SC_EEEEEESC_NS5_IJSO_SC_EEEEEENS5_IJNS5_IJNS5_IJSU_SY_EEESX_EEESW_NS5_IJSC_SY_EEEEEEEEEEEvNS4_8identityENS5_IJS1I_NS4_28SM100_TMA_2SM_LOAD_MULTICASTEEEES24_vS25_EENS_8epilogue10collective18CollectiveEpilogueINS29_23Sm100TmaWarpSpecializedILi4ELi2ELi32ELb1ELb0EEEJNS5_IJSG_SG_SG_EEENS5_IJNSM_ISG_SC_EENSM_ISN_SC_EEEEENS_10bfloat16_tESL_S2I_SL_NS29_6fusion15FusionCallbacksIS2D_NS2J_17LinearCombinationIS2I_fS2I_fLNS_15FloatRoundStyleE2EEES2E_S2H_JEEENS4_5SM1004TMEM4LOAD26SM100_TMEM_LOAD_32dp32b32xENS4_13SM90_TMA_LOADENS1K_INS1L_ILi2ELi4ELi3EEENS1N_ILi16EEENSM_INS5_IJS1P_SN_EEES1V_EEEENS4_39AutoVectorizingCopyWithAssumedAlignmentILi128EEENS4_14SM90_TMA_STOREES2Y_S30_S30_EEEvvEEEEvNT_6ParamsE --------------------------
	.section	.nv.info._ZN7cutlass13device_kernelINS_4gemm6kernel13GemmUniversalIN4cute5tupleIJiiiiEEENS1_10collective13CollectiveMmaINS1_46MainloopSm100TmaUmmaWarpSpecializedBlockScaledILi7ELi2ELi2ENS5_IJNS4_1CILi2EEENSA_ILi1EEESC_EEEEENS5_IJNSA_ILi256EEENSA_ILi128EEESG_EEENS5_IJNS_12float_e4m3_tENS_13float_ue8m0_tEEEENS5_IJNS5_IJlSC_lEEENS4_6LayoutINS5_IJNS5_IJNS5_IJNSA_ILi32EEENSA_ILi4EEEEEEiEEESQ_NS5_IJSC_iEEEEEENS5_IJNS5_IJNS5_IJNSA_ILi16EEESO_EEEiEEENS5_IJNS5_IJNSA_ILi0EEESC_EEENSA_ILi512EEEEEENS5_IJSW_iEEEEEEEEEEESK_S13_NS4_8TiledMMAINS4_8MMA_AtomIJNS4_27SM100_MMA_MXF8F6F4_2x1SM_SSISI_SI_fSJ_Li256ELi128ELNS4_4UMMA5MajorE0ELS18_0ELNS17_7ScaleInE0ELS19_0EEEEEENSM_INS5_IJSC_SC_SC_EEENS5_IJSW_SW_SW_EEEEENS5_IJNS4_10UnderscoreES1F_S1F_EEEEENS5_IJNS4_18SM100_TMA_2SM_LOADES1I_EEENS5_IJNS4_14ComposedLayoutINS4_7SwizzleILi3ELi4ELi3EEENS4_18smem_ptr_flag_bitsILi8EEENSM_INS5_IJNSA_ILi8EEESG_EEENS5_IJSG_SC_EEEEEEENSM_INS5_IJNS5_IJNS5_IJSP_SC_EEENS5_IJSN_SC_EEEEEESC_NS5_IJSO_SC_EEEEEENS5_IJNS5_IJNS5_IJSU_SY_EEESX_EEESW_NS5_IJSC_SY_EEEEEEEEEEEvNS4_8identityENS5_IJS1I_NS4_28SM100_TMA_2SM_LOAD_MULTICASTEEEES24_vS25_EENS_8epilogue10collective18CollectiveEpilogueINS29_23Sm100TmaWarpSpecializedILi4ELi2ELi32ELb1ELb0EEEJNS5_IJSG_SG_SG_EEENS5_IJNSM_ISG_SC_EENSM_ISN_SC_EEEEENS_10bfloat16_tESL_S2I_SL_NS29_6fusion15FusionCallbacksIS2D_NS2J_17LinearCombinationIS2I_fS2I_fLNS_15FloatRoundStyleE2EEES2E_S2H_JEEENS4_5SM1004TMEM4LOAD26SM100_TMEM_LOAD_32dp32b32xENS4_13SM90_TMA_LOADENS1K_INS1L_ILi2ELi4ELi3EEENS1N_ILi16EEENSM_INS5_IJS1P_SN_EEES1V_EEEENS4_39AutoVectorizingCopyWithAssumedAlignmentILi128EEENS4_14SM90_TMA_STOREES2Y_S30_S30_EEEvvEEEEvNT_6ParamsE,"",@"SHT_CUDA_INFO"
	.sectionflags	@""
	.align	4


	//----- nvinfo : EIATTR_CUDA_API_VERSION
	.align		4
        /*0000*/ 	.byte	0x04, 0x37
        /*0002*/ 	.short	(.L_31 - .L_30)
.L_30:
        /*0004*/ 	.word	0x00000082


	//----- nvinfo : EIATTR_KPARAM_INFO
	.align		4
.L_31:
        /*0008*/ 	.byte	0x04, 0x17
        /*000a*/ 	.short	(.L_33 - .L_32)
.L_32:
        /*000c*/ 	.word	0x00000000
        /*0010*/ 	.short	0x0000
        /*0012*/ 	.short	0x0000
        /*0014*/ 	.byte	0x00, 0xf0, 0x01, 0x30


	//----- nvinfo : EIATTR_AT_ENTRY_FRAGMENTS
	.align		4
.L_33:
        /*0018*/ 	.byte	0x04, 0x4f
        /*001a*/ 	.short	(.L_35 - .L_34)


	//   ....[0]....
.L_34:
        /*001c*/ 	.word	0x00000007


	//----- nvinfo : EIATTR_RESERVED_SMEM_USED
	.align		4
.L_35:
        /*0020*/ 	.byte	0x01, 0x41
	.zero		2


	//----- nvinfo : EIATTR_SPARSE_MMA_MASK
	.align		4
        /*0024*/ 	.byte	0x03, 0x50
        /*0026*/ 	.short	0x0000


	//----- nvinfo : EIATTR_TCGEN05_2CTA_USED
	.align		4
        /*0028*/ 	.byte	0x01, 0x52
	.zero		2


	//----- nvinfo : EIATTR_MAXREG_COUNT
	.align		4
        /*002c*/ 	.byte	0x03, 0x1b
        /*002e*/ 	.short	0x00ff


	//----- nvinfo : EIATTR_NUM_BARRIERS
	.align		4
        /*0030*/ 	.byte	0x02, 0x4c
        /*0032*/ 	.byte	0x07
	.zero		1


	//----- nvinfo : EIATTR_EXTERNS
	.align		4
        /*0034*/ 	.byte	0x04, 0x0f
        /*0036*/ 	.short	(.L_37 - .L_36)


	//   ....[0]....
	.align		4
.L_36:
        /*0038*/ 	.word	index@(__assertfail)


	//----- nvinfo : EIATTR_MERCURY_ISA_VERSION
	.align		4
.L_37:
        /*003c*/ 	.byte	0x03, 0x5f
        /*003e*/ 	.short	0x0101


	//----- nvinfo : EIATTR_INT_WARP_WIDE_INSTR_OFFSETS
	.align		4
        /*0040*/ 	.byte	0x04, 0x31
        /*0042*/ 	.short	(.L_39 - .L_38)


	//   ....[0]....
.L_38:
        /*0044*/ 	.word	0x00000db0


	//   ....[1]....
        /*0048*/ 	.word	0x00000e50


	//   ....[2]....
        /*004c*/ 	.word	0x00004850


	//   ....[3]....
        /*0050*/ 	.word	0x00004870


	//   ....[4]....
        /*0054*/ 	.word	0x000048a0


	//   ....[5]....
        /*0058*/ 	.word	0x00005460


	//   ....[6]....
        /*005c*/ 	.word	0x000054c0


	//   ....[7]....
        /*0060*/ 	.word	0x000055c0


	//   ....[8]....
        /*0064*/ 	.word	0x00005640


	//   ....[9]....
        /*0068*/ 	.word	0x00005740


	//   ....[10]....
        /*006c*/ 	.word	0x000057d0


	//   ....[11]....
        /*0070*/ 	.word	0x000058d0


	//   ....[12]....
        /*0074*/ 	.word	0x00005980


	//----- nvinfo : EIATTR_COOP_GROUP_MASK_REGIDS
	.align		4
.L_39:
        /*0078*/ 	.byte	0x04, 0x29
        /*007a*/ 	.short	(.L_41 - .L_40)


	//   ....[0]....
.L_40:
        /*007c*/ 	.word	0xffffffff


	//   ....[1]....
        /*0080*/ 	.word	0xffffffff


	//   ....[2]....
        /*0084*/ 	.word	0xffffffff


	//   ....[3]....
        /*0088*/ 	.word	0xffffffff


	//   ....[4]....
        /*008c*/ 	.word	0xffffffff


	//   ....[5]....
        /*0090*/ 	.word	0xffffffff


	//   ....[6]....
        /*0094*/ 	.word	0xffffffff


	//   ....[7]....
        /*0098*/ 	.word	0xffffffff


	//   ....[8]....
        /*009c*/ 	.word	0xffffffff


	//   ....[9]....
        /*00a0*/ 	.word	0xffffffff


	//   ....[10]....
        /*00a4*/ 	.word	0xffffffff


	//   ....[11]....
        /*00a8*/ 	.word	0xffffffff


	//   ....[12]....
        /*00ac*/ 	.word	0xffffffff


	//   ....[13]....
        /*00b0*/ 	.word	0xffffffff


	//----- nvinfo : EIATTR_COOP_GROUP_INSTR_OFFSETS
	.align		4
.L_41:
        /*00b4*/ 	.byte	0x04, 0x28
        /*00b6*/ 	.short	(.L_43 - .L_42)


	//   ....[0]....
.L_42:
        /*00b8*/ 	.word	0x000000b0


	//   ....[1]....
        /*00bc*/ 	.word	0x00000580


	//   ....[2]....
        /*00c0*/ 	.word	0x00000760


	//   ....[3]....
        /*00c4*/ 	.word	0x000008f0


	//   ....[4]....
        /*00c8*/ 	.word	0x000009e0


	//   ....[5]....
        /*00cc*/ 	.word	0x00000b40


	//   ....[6]....
        /*00d0*/ 	.word	0x00000c90


	//   ....[7]....
        /*00d4*/ 	.word	0x00000ed0


	//   ....[8]....
        /*00d8*/ 	.word	0x00002440


	//   ....[9]....
        /*00dc*/ 	.word	0x000034a0


	//   ....[10]....
        /*00e0*/ 	.word	0x00003970


	//   ....[11]....
        /*00e4*/ 	.word	0x000039a0


	//   ....[12]....
        /*00e8*/ 	.word	0x00004750


	//   ....[13]....
        /*00ec*/ 	.word	0x00004960


	//----- nvinfo : EIATTR_VRC_CTA_INIT_COUNT
	.align		4
.L_43:
        /*00f0*/ 	.byte	0x02, 0x4a
        /*00f2*/ 	.byte	0x80
	.zero		1


	//----- nvinfo : EIATTR_SYSCALL_OFFSETS
	.align		4
        /*00f4*/ 	.byte	0x04, 0x46
        /*00f6*/ 	.short	(.L_45 - .L_44)


	//   ....[0]....
.L_44:
        /*00f8*/ 	.word	0x000065d0


	//   ....[1]....
        /*00fc*/ 	.word	0x000066c0


	//   ....[2]....
        /*0100*/ 	.word	0x00006e90


	//   ....[3]....
        /*0104*/ 	.word	0x00007b10


	//   ....[4]....
        /*0108*/ 	.word	0x00008770


	//   ....[5]....
        /*010c*/ 	.word	0x000093d0


	//----- nvinfo : EIATTR_MBARRIER_INSTR_OFFSETS
	.align		4
.L_45:
        /*0110*/ 	.byte	0x04, 0x39
        /*0112*/ 	.short	(.L_47 - .L_46)


	//   ....[0]....
.L_46:
        /*0114*/ 	.word	0x00000670
        /*0118*/ 	.word	0x000000ff
        /*011c*/ 	.word	0x00000000
        /*0120*/ 	.short	0x0100
        /*0122*/ 	.byte	0x04
	.zero		1


	//   ....[1]....
        /*0124*/ 	.word	0x00000680
        /*0128*/ 	.word	0x000000ff
        /*012c*/ 	.word	0x00000038
        /*0130*/ 	.short	0x0100
        /*0132*/ 	.byte	0x04
	.zero		1


	//   ....[2]....
        /*0134*/ 	.word	0x00000690
        /*0138*/ 	.word	0x000000ff
        /*013c*/ 	.word	0x00000008
        /*0140*/ 	.short	0x0100
        /*0142*/ 	.byte	0x04
	.zero		1


	//   ....[3]....
        /*0144*/ 	.word	0x000006a0
        /*0148*/ 	.word	0x000000ff
        /*014c*/ 	.word	0x00000040
        /*0150*/ 	.short	0x0100
        /*0152*/ 	.byte	0x04
	.zero		1


	//   ....[4]....
        /*0154*/ 	.word	0x000006b0
        /*0158*/ 	.word	0x000000ff
        /*015c*/ 	.word	0x00000010
        /*0160*/ 	.short	0x0100
        /*0162*/ 	.byte	0x04
	.zero		1


	//   ....[5]....
        /*0164*/ 	.word	0x000006c0
        /*0168*/ 	.word	0x000000ff
        /*016c*/ 	.word	0x00000048
        /*0170*/ 	.short	0x0100
        /*0172*/ 	.byte	0x04
	.zero		1


	//   ....[6]....
        /*0174*/ 	.word	0x000006d0
        /*0178*/ 	.word	0x000000ff
        /*017c*/ 	.word	0x00000018
        /*0180*/ 	.short	0x0100
        /*0182*/ 	.byte	0x04
	.zero		1


	//   ....[7]....
        /*0184*/ 	.word	0x000006e0
        /*0188*/ 	.word	0x000000ff
        /*018c*/ 	.word	0x00000050
        /*0190*/ 	.short	0x0100
        /*0192*/ 	.byte	0x04
	.zero		1


	//   ....[8]....
        /*0194*/ 	.word	0x000006f0
        /*0198*/ 	.word	0x000000ff
        /*019c*/ 	.word	0x00000020
        /*01a0*/ 	.short	0x0100
        /*01a2*/ 	.byte	0x04
	.zero		1


	//   ....[9]....
        /*01a4*/ 	.word	0x00000700
        /*01a8*/ 	.word	0x000000ff
        /*01ac*/ 	.word	0x00000058
        /*01b0*/ 	.short	0x0100
        /*01b2*/ 	.byte	0x04
	.zero		1


	//   ....[10]....
        /*01b4*/ 	.word	0x00000710
        /*01b8*/ 	.word	0x000000ff
        /*01bc*/ 	.word	0x00000028
        /*01c0*/ 	.short	0x0100
        /*01c2*/ 	.byte	0x04
	.zero		1


	//   ....[11]....
        /*01c4*/ 	.word	0x00000720
        /*01c8*/ 	.word	0x000000ff
        /*01cc*/ 	.word	0x00000060
        /*01d0*/ 	.short	0x0100
        /*01d2*/ 	.byte	0x04
	.zero		1


	//   ....[12]....
        /*01d4*/ 	.word	0x00000730
        /*01d8*/ 	.word	0x000000ff
        /*01dc*/ 	.word	0x00000030
        /*01e0*/ 	.short	0x0100
        /*01e2*/ 	.byte	0x04
	.zero		1


	//   ....[13]....
        /*01e4*/ 	.word	0x00000740
        /*01e8*/ 	.word	0x000000ff
        /*01ec*/ 	.word	0x00000068
        /*01f0*/ 	.short	0x0100
        /*01f2*/ 	.byte	0x04
	.zero		1


	//   ....[14]....
        /*01f4*/ 	.word	0x00000860
        /*01f8*/ 	.word	0x000000ff
        /*01fc*/ 	.word	0x00000070
        /*0200*/ 	.short	0x0100
        /*0202*/ 	.byte	0x04
	.zero		1


	//   ....[15]....
        /*0204*/ 	.word	0x00000870
        /*0208*/ 	.word	0x000000ff
        /*020c*/ 	.word	0x00000090
        /*0210*/ 	.short	0x0100
        /*0212*/ 	.byte	0x04
	.zero		1


	//   ....[16]....
        /*0214*/ 	.word	0x00000880
        /*0218*/ 	.word	0x000000ff
        /*021c*/ 	.word	0x00000078
        /*0220*/ 	.short	0x0100
        /*0222*/ 	.byte	0x04
	.zero		1


	//   ....[17]....
        /*0224*/ 	.word	0x00000890
        /*0228*/ 	.word	0x000000ff
        /*022c*/ 	.word	0x00000098
        /*0230*/ 	.short	0x0100
        /*0232*/ 	.byte	0x04
	.zero		1


	//   ....[18]....
        /*0234*/ 	.word	0x000008a0
        /*0238*/ 	.word	0x000000ff
        /*023c*/ 	.word	0x00000080
        /*0240*/ 	.short	0x0100
        /*0242*/ 	.byte	0x04
	.zero		1


	//   ....[19]....
        /*0244*/ 	.word	0x000008b0
        /*0248*/ 	.word	0x000000ff
        /*024c*/ 	.word	0x000000a0
        /*0250*/ 	.short	0x0100
        /*0252*/ 	.byte	0x04
	.zero		1


	//   ....[20]....
        /*0254*/ 	.word	0x000008c0
        /*0258*/ 	.word	0x000000ff
        /*025c*/ 	.word	0x00000088
        /*0260*/ 	.short	0x0100
        /*0262*/ 	.byte	0x04
	.zero		1


	//   ....[21]....
        /*0264*/ 	.word	0x000008d0
        /*0268*/ 	.word	0x000000ff
        /*026c*/ 	.word	0x000000a8
        /*0270*/ 	.short	0x0100
        /*0272*/ 	.byte	0x04
	.zero		1


	//   ....[22]....
        /*0274*/ 	.word	0x000009b0
        /*0278*/ 	.word	0x000000ff
        /*027c*/ 	.word	0x000000b0
        /*0280*/ 	.short	0x0100
        /*0282*/ 	.byte	0x06
	.zero		1


	//   ....[23]....
        /*0284*/ 	.word	0x000009c0
        /*0288*/ 	.word	0x000000ff
        /*028c*/ 	.word	0x000000b8
        /*0290*/ 	.short	0x0100
        /*0292*/ 	.byte	0x06
	.zero		1


	//   ....[24]....
        /*0294*/ 	.word	0x00000af0
        /*0298*/ 	.word	0x000000ff
        /*029c*/ 	.word	0x000000c0
        /*02a0*/ 	.short	0x0100
        /*02a2*/ 	.byte	0x06
	.zero		1


	//   ....[25]....
        /*02a4*/ 	.word	0x00000b00
        /*02a8*/ 	.word	0x000000ff
        /*02ac*/ 	.word	0x000000d0
        /*02b0*/ 	.short	0x0100
        /*02b2*/ 	.byte	0x06
	.zero		1


	//   ....[26]....
        /*02b4*/ 	.word	0x00000b10
        /*02b8*/ 	.word	0x000000ff
        /*02bc*/ 	.word	0x000000c8
        /*02c0*/ 	.short	0x0100
        /*02c2*/ 	.byte	0x06
	.zero		1


	//   ....[27]....
        /*02c4*/ 	.word	0x00000b20
        /*02c8*/ 	.word	0x000000ff
        /*02cc*/ 	.word	0x000000d8
        /*02d0*/ 	.short	0x0100
        /*02d2*/ 	.byte	0x06
	.zero		1


	//   ....[28]....
        /*02d4*/ 	.word	0x00000c40
        /*02d8*/ 	.word	0x000000ff
        /*02dc*/ 	.word	0x000000e0
        /*02e0*/ 	.short	0x0100
        /*02e2*/ 	.byte	0x04
	.zero		1


	//   ....[29]....
        /*02e4*/ 	.word	0x00000c50
        /*02e8*/ 	.word	0x000000ff
        /*02ec*/ 	.word	0x000000f0
        /*02f0*/ 	.short	0x0100
        /*02f2*/ 	.byte	0x04
	.zero		1


	//   ....[30]....
        /*02f4*/ 	.word	0x00000c60
        /*02f8*/ 	.word	0x000000ff
        /*02fc*/ 	.word	0x000000e8
        /*0300*/ 	.short	0x0100
        /*0302*/ 	.byte	0x04
	.zero		1


	//   ....[31]....
        /*0304*/ 	.word	0x00000c70
        /*0308*/ 	.word	0x000000ff
        /*030c*/ 	.word	0x000000f8
        /*0310*/ 	.short	0x0100
        /*0312*/ 	.byte	0x04
	.zero		1


	//   ....[32]....
        /*0314*/ 	.word	0x00000d60
        /*0318*/ 	.word	0x000000ff
        /*031c*/ 	.word	0x00000100
        /*0320*/ 	.short	0x0100
        /*0322*/ 	.byte	0x04
	.zero		1


	//   ....[33]....
        /*0324*/ 	.word	0x00000d70
        /*0328*/ 	.word	0x000000ff
        /*032c*/ 	.word	0x00000110
        /*0330*/ 	.short	0x0100
        /*0332*/ 	.byte	0x04
	.zero		1


	//   ....[34]....
        /*0334*/ 	.word	0x00000d80
        /*0338*/ 	.word	0x000000ff
        /*033c*/ 	.word	0x00000108
        /*0340*/ 	.short	0x0100
        /*0342*/ 	.byte	0x04
	.zero		1


	//   ....[35]....
        /*0344*/ 	.word	0x00000d90
        /*0348*/ 	.word	0x000000ff
        /*034c*/ 	.word	0x00000118
        /*0350*/ 	.short	0x0100
        /*0352*/ 	.byte	0x04
	.zero		1


	//   ....[36]....
        /*0354*/ 	.word	0x00000e90
        /*0358*/ 	.word	0x000000ff
        /*035c*/ 	.word	0x00000120
        /*0360*/ 	.short	0x0100
        /*0362*/ 	.byte	0x06
	.zero		1


	//   ....[37]....
        /*0364*/ 	.word	0x00001980
        /*0368*/ 	.word	0x00000003
        /*036c*/ 	.word	0x00000110
        /*0370*/ 	.short	0x010a
        /*0372*/ 	.byte	0xff
	.zero		1


	//   ....[38]....
        /*0374*/ 	.word	0x000019b0
        /*0378*/ 	.word	0x00000003
        /*037c*/ 	.word	0x00000100
        /*0380*/ 	.short	0x0101
        /*0382*/ 	.byte	0xff
	.zero		1


	//   ....[39]....
        /*0384*/ 	.word	0x00001a70
        /*0388*/ 	.word	0x000000ff
        /*038c*/ 	.word	0x00000038
        /*0390*/ 	.short	0x010a
        /*0392*/ 	.byte	0x04
	.zero		1


	//   ....[40]....
        /*0394*/ 	.word	0x00001b80
        /*0398*/ 	.word	0x000000ff
        /*039c*/ 	.word	0x00000038
        /*03a0*/ 	.short	0x010a
        /*03a2*/ 	.byte	0x06
	.zero		1


	//   ....[41]....
        /*03a4*/ 	.word	0x00001cf0
        /*03a8*/ 	.word	0x000000ff
        /*03ac*/ 	.word	0x00000038
        /*03b0*/ 	.short	0x010a
        /*03b2*/ 	.byte	0x07
	.zero		1


	//   ....[42]....
        /*03b4*/ 	.word	0x00001fa0
        /*03b8*/ 	.word	0x000000ff
        /*03bc*/ 	.word	0x000000b8
        /*03c0*/ 	.short	0x0101
        /*03c2*/ 	.byte	0x05
	.zero		1


	//   ....[43]....
        /*03c4*/ 	.word	0x00001fc0
        /*03c8*/ 	.word	0x000000ff
        /*03cc*/ 	.word	0x00000038
        /*03d0*/ 	.short	0x010a
        /*03d2*/ 	.byte	0x04
	.zero		1


	//   ....[44]....
        /*03d4*/ 	.word	0x00002040
        /*03d8*/ 	.word	0x000000ff
        /*03dc*/ 	.word	0x00000038
        /*03e0*/ 	.short	0x010a
        /*03e2*/ 	.byte	0x07
	.zero		1


	//   ....[45]....
        /*03e4*/ 	.word	0x00002180
        /*03e8*/ 	.word	0x000000ff
        /*03ec*/ 	.word	0x00000038
        /*03f0*/ 	.short	0x010a
        /*03f2*/ 	.byte	0x04
	.zero		1


	//   ....[46]....
        /*03f4*/ 	.word	0x00002470
        /*03f8*/ 	.word	0x00000003
        /*03fc*/ 	.word	0x000000c0
        /*0400*/ 	.short	0x010a
        /*0402*/ 	.byte	0xff
	.zero		1


	//   ....[47]....
        /*0404*/ 	.word	0x000025c0
        /*0408*/ 	.word	0x00000000
        /*040c*/ 	.word	0x00000000
        /*0410*/ 	.short	0x0101
        /*0412*/ 	.byte	0xff
	.zero		1


	//   ....[48]....
        /*0414*/ 	.word	0x00002b70
        /*0418*/ 	.word	0x000000ff
        /*041c*/ 	.word	0x00000000
        /*0420*/ 	.short	0x010a
        /*0422*/ 	.byte	0x04
	.zero		1


	//   ....[49]....
        /*0424*/ 	.word	0x00002c00
        /*0428*/ 	.word	0x000000ff
        /*042c*/ 	.word	0x00000000
        /*0430*/ 	.short	0x010a
        /*0432*/ 	.byte	0x05
	.zero		1


	//   ....[50]....
        /*0434*/ 	.word	0x00002c90
        /*0438*/ 	.word	0x000000ff
        /*043c*/ 	.word	0x00000000
        /*0440*/ 	.short	0x010a
        /*0442*/ 	.byte	0x05
	.zero		1


	//   ....[51]....
        /*0444*/ 	.word	0x00002d20
        /*0448*/ 	.word	0x000000ff
        /*044c*/ 	.word	0x00000000
        /*0450*/ 	.short	0x010a
        /*0452*/ 	.byte	0x05
	.zero		1


	//   ....[52]....
        /*0454*/ 	.word	0x00002db0
        /*0458*/ 	.word	0x000000ff
        /*045c*/ 	.word	0x00000000
        /*0460*/ 	.short	0x010a
        /*0462*/ 	.byte	0x05
	.zero		1


	//   ....[53]....
        /*0464*/ 	.word	0x00002e40
        /*0468*/ 	.word	0x000000ff
        /*046c*/ 	.word	0x00000000
        /*0470*/ 	.short	0x010a
        /*0472*/ 	.byte	0x05
	.zero		1


	//   ....[54]....
        /*0474*/ 	.word	0x00002ee0
        /*0478*/ 	.word	0x00000000
        /*047c*/ 	.word	0x00000000
        /*0480*/ 	.short	0x010a
        /*0482*/ 	.byte	0xff
	.zero		1


	//   ....[55]....
        /*0484*/ 	.word	0x00003000
        /*0488*/ 	.word	0x00000002
        /*048c*/ 	.word	0x00000100
        /*0490*/ 	.short	0x010a
        /*0492*/ 	.byte	0xff
	.zero		1


	//   ....[56]....
        /*0494*/ 	.word	0x00003060
        /*0498*/ 	.word	0x00000004
        /*049c*/ 	.word	0x00000000
        /*04a0*/ 	.short	0x0101
        /*04a2*/ 	.byte	0xff
	.zero		1


	//   ....[57]....
        /*04a4*/ 	.word	0x00003080
        /*04a8*/ 	.word	0x000000ff
        /*04ac*/ 	.word	0x000000d0
        /*04b0*/ 	.short	0x010a
        /*04b2*/ 	.byte	0x04
	.zero		1


	//   ....[58]....
        /*04b4*/ 	.word	0x000031a0
        /*04b8*/ 	.word	0x00000002
        /*04bc*/ 	.word	0x000000c0
        /*04c0*/ 	.short	0x010a
        /*04c2*/ 	.byte	0xff
	.zero		1


	//   ....[59]....
        /*04c4*/ 	.word	0x000032b0
        /*04c8*/ 	.word	0x00000002
        /*04cc*/ 	.word	0x00000000
        /*04d0*/ 	.short	0x0101
        /*04d2*/ 	.byte	0xff
	.zero		1


	//   ....[60]....
        /*04d4*/ 	.word	0x00003340
        /*04d8*/ 	.word	0x000000ff
        /*04dc*/ 	.word	0x000000d0
        /*04e0*/ 	.short	0x0106
        /*04e2*/ 	.byte	0x04
	.zero		1


	//   ....[61]....
        /*04e4*/ 	.word	0x00003360
        /*04e8*/ 	.word	0x000000ff
        /*04ec*/ 	.word	0x000000d0
        /*04f0*/ 	.short	0x010a
        /*04f2*/ 	.byte	0x04
	.zero		1


	//   ....[62]....
        /*04f4*/ 	.word	0x000033f0
        /*04f8*/ 	.word	0x000000ff
        /*04fc*/ 	.word	0x000000d0
        /*0500*/ 	.short	0x0106
        /*0502*/ 	.byte	0x07
	.zero		1


	//   ....[63]....
        /*0504*/ 	.word	0x00003430
        /*0508*/ 	.word	0x00000000
        /*050c*/ 	.word	0x000000d0
        /*0510*/ 	.short	0x010a
        /*0512*/ 	.byte	0xff
	.zero		1


	//   ....[64]....
        /*0514*/ 	.word	0x00003670
        /*0518*/ 	.word	0x000000ff
        /*051c*/ 	.word	0x00000008
        /*0520*/ 	.short	0x010a
        /*0522*/ 	.byte	0x05
	.zero		1


	//   ....[65]....
        /*0524*/ 	.word	0x00003690
        /*0528*/ 	.word	0x000000ff
        /*052c*/ 	.word	0x00000008
        /*0530*/ 	.short	0x010a
        /*0532*/ 	.byte	0x05
	.zero		1


	//   ....[66]....
        /*0534*/ 	.word	0x00003820
        /*0538*/ 	.word	0x000000ff
        /*053c*/ 	.word	0x00000008
        /*0540*/ 	.short	0x010a
        /*0542*/ 	.byte	0x05
	.zero		1


	//   ....[67]....
        /*0544*/ 	.word	0x00003840
        /*0548*/ 	.word	0x000000ff
        /*054c*/ 	.word	0x00000008
        /*0550*/ 	.short	0x010a
        /*0552*/ 	.byte	0x05
	.zero		1


	//   ....[68]....
        /*0554*/ 	.word	0x00003900
        /*0558*/ 	.word	0x000000ff
        /*055c*/ 	.word	0x00000000
        /*0560*/ 	.short	0x0101
        /*0562*/ 	.byte	0x04
	.zero		1


	//   ....[69]....
        /*0564*/ 	.word	0x00003e80
        /*0568*/ 	.word	0x00000000
        /*056c*/ 	.word	0x000000c0
        /*0570*/ 	.short	0x010a
        /*0572*/ 	.byte	0xff
	.zero		1


	//   ....[70]....
        /*0574*/ 	.word	0x00003f40
        /*0578*/ 	.word	0x00000000
        /*057c*/ 	.word	0x00000000
        /*0580*/ 	.short	0x0101
        /*0582*/ 	.byte	0xff
	.zero		1


	//   ....[71]....
        /*0584*/ 	.word	0x00004000
        /*0588*/ 	.word	0x000000ff
        /*058c*/ 	.word	0x00000000
        /*0590*/ 	.short	0x010a
        /*0592*/ 	.byte	0x04
	.zero		1


	//   ....[72]....
        /*0594*/ 	.word	0x00004010
        /*0598*/ 	.word	0x000000ff
        /*059c*/ 	.word	0x000000f0
        /*05a0*/ 	.short	0x010a
        /*05a2*/ 	.byte	0x38
	.zero		1


	//   ....[73]....
        /*05a4*/ 	.word	0x000040c0
        /*05a8*/ 	.word	0x000000ff
        /*05ac*/ 	.word	0x00000000
        /*05b0*/ 	.short	0x010a
        /*05b2*/ 	.byte	0x07
	.zero		1


	//   ....[74]....
        /*05b4*/ 	.word	0x000041f0
        /*05b8*/ 	.word	0x000000ff
        /*05bc*/ 	.word	0x00000000
        /*05c0*/ 	.short	0x010a
        /*05c2*/ 	.byte	0x04
	.zero		1


	//   ....[75]....
        /*05c4*/ 	.word	0x00004560
        /*05c8*/ 	.word	0x000000ff
        /*05cc*/ 	.word	0x00000000
        /*05d0*/ 	.short	0x010a
        /*05d2*/ 	.byte	0x04
	.zero		1


	//   ....[76]....
        /*05d4*/ 	.word	0x00004600
        /*05d8*/ 	.word	0x00000000
        /*05dc*/ 	.word	0x00000000
        /*05e0*/ 	.short	0x010a
        /*05e2*/ 	.byte	0xff
	.zero		1


	//   ....[77]....
        /*05e4*/ 	.word	0x00004640
        /*05e8*/ 	.word	0x00000000
        /*05ec*/ 	.word	0x00000000
        /*05f0*/ 	.short	0x010a
        /*05f2*/ 	.byte	0xff
	.zero		1


	//   ....[78]....
        /*05f4*/ 	.word	0x000046b0
        /*05f8*/ 	.word	0x000000ff
        /*05fc*/ 	.word	0x00000000
        /*0600*/ 	.short	0x0101
        /*0602*/ 	.byte	0x04
	.zero		1


	//   ....[79]....
        /*0604*/ 	.word	0x000046f0
        /*0608*/ 	.word	0x000000ff
        /*060c*/ 	.word	0x00000120
        /*0610*/ 	.short	0x010a
        /*0612*/ 	.byte	0x1f
	.zero		1


	//   ....[80]....
        /*0614*/ 	.word	0x00004740
        /*0618*/ 	.word	0x000000ff
        /*061c*/ 	.word	0x00000000
        /*0620*/ 	.short	0x0101
        /*0622*/ 	.byte	0x04
	.zero		1


	//   ....[81]....
        /*0624*/ 	.word	0x00004c20
        /*0628*/ 	.word	0x00000008
        /*062c*/ 	.word	0x000000c0
        /*0630*/ 	.short	0x010a
        /*0632*/ 	.byte	0xff
	.zero		1


	//   ....[82]....
        /*0634*/ 	.word	0x00004d90
        /*0638*/ 	.word	0x00000000
        /*063c*/ 	.word	0x00000000
        /*0640*/ 	.short	0x0101
        /*0642*/ 	.byte	0xff
	.zero		1


	//   ....[83]....
        /*0644*/ 	.word	0x00005270
        /*0648*/ 	.word	0x000000ff
        /*064c*/ 	.word	0x000000b8
        /*0650*/ 	.short	0x010a
        /*0652*/ 	.byte	0x15
	.zero		1


	//   ....[84]....
        /*0654*/ 	.word	0x00005400
        /*0658*/ 	.word	0x000000ff
        /*065c*/ 	.word	0x00000090
        /*0660*/ 	.short	0x010a
        /*0662*/ 	.byte	0x15
	.zero		1


	//   ....[85]....
        /*0664*/ 	.word	0x00005560
        /*0668*/ 	.word	0x000000ff
        /*066c*/ 	.word	0x00000070
        /*0670*/ 	.short	0x010b
        /*0672*/ 	.byte	0x15
	.zero		1


	//   ....[86]....
        /*0674*/ 	.word	0x00005580
        /*0678*/ 	.word	0x000000ff
        /*067c*/ 	.word	0x00000000
        /*0680*/ 	.short	0x0101
        /*0682*/ 	.byte	0x04
	.zero		1


	//   ....[87]....
        /*0684*/ 	.word	0x00005590
        /*0688*/ 	.word	0x000000ff
        /*068c*/ 	.word	0x00000098
        /*0690*/ 	.short	0x010a
        /*0692*/ 	.byte	0x15
	.zero		1


	//   ....[88]....
        /*0694*/ 	.word	0x000056e0
        /*0698*/ 	.word	0x000000ff
        /*069c*/ 	.word	0x00000078
        /*06a0*/ 	.short	0x010b
        /*06a2*/ 	.byte	0x15
	.zero		1


	//   ....[89]....
        /*06a4*/ 	.word	0x00005700
        /*06a8*/ 	.word	0x000000ff
        /*06ac*/ 	.word	0x00000000
        /*06b0*/ 	.short	0x0101
        /*06b2*/ 	.byte	0x04
	.zero		1


	//   ....[90]....
        /*06b4*/ 	.word	0x00005710
        /*06b8*/ 	.word	0x000000ff
        /*06bc*/ 	.word	0x000000a0
        /*06c0*/ 	.short	0x010a
        /*06c2*/ 	.byte	0x15
	.zero		1


	//   ....[91]....
        /*06c4*/ 	.word	0x00005870
        /*06c8*/ 	.word	0x000000ff
        /*06cc*/ 	.word	0x00000080
        /*06d0*/ 	.short	0x010b
        /*06d2*/ 	.byte	0x15
	.zero		1


	//   ....[92]....
        /*06d4*/ 	.word	0x00005890
        /*06d8*/ 	.word	0x000000ff
        /*06dc*/ 	.word	0x00000000
        /*06e0*/ 	.short	0x0101
        /*06e2*/ 	.byte	0x04
	.zero		1


	//   ....[93]....
        /*06e4*/ 	.word	0x000058a0
        /*06e8*/ 	.word	0x000000ff
        /*06ec*/ 	.word	0x000000a8
        /*06f0*/ 	.short	0x010a
        /*06f2*/ 	.byte	0x15
	.zero		1


	//   ....[94]....
        /*06f4*/ 	.word	0x00005a80
        /*06f8*/ 	.word	0x000000ff
        /*06fc*/ 	.word	0x00000088
        /*0700*/ 	.short	0x010b
        /*0702*/ 	.byte	0x15
	.zero		1


	//   ....[95]....
        /*0704*/ 	.word	0x00005a90
        /*0708*/ 	.word	0x000000ff
        /*070c*/ 	.word	0x00000000
        /*0710*/ 	.short	0x0101
        /*0712*/ 	.byte	0x2b
	.zero		1


	//   ....[96]....
        /*0714*/ 	.word	0x00005ad0
        /*0718*/ 	.word	0x000000ff
        /*071c*/ 	.word	0x00000090
        /*0720*/ 	.short	0x010a
        /*0722*/ 	.byte	0x15
	.zero		1


	//   ....[97]....
        /*0724*/ 	.word	0x00005af0
        /*0728*/ 	.word	0x000000ff
        /*072c*/ 	.word	0x00000098
        /*0730*/ 	.short	0x010a
        /*0732*/ 	.byte	0x15
	.zero		1


	//   ....[98]....
        /*0734*/ 	.word	0x00005b10
        /*0738*/ 	.word	0x000000ff
        /*073c*/ 	.word	0x000000a0
        /*0740*/ 	.short	0x010a
        /*0742*/ 	.byte	0x15
	.zero		1


	//   ....[99]....
        /*0744*/ 	.word	0x00005b50
        /*0748*/ 	.word	0x00000000
        /*074c*/ 	.word	0x000000a8
        /*0750*/ 	.short	0x010a
        /*0752*/ 	.byte	0xff
	.zero		1


	//   ....[100]....
        /*0754*/ 	.word	0x00005e60
        /*0758*/ 	.word	0x00000003
        /*075c*/ 	.word	0x000000c0
        /*0760*/ 	.short	0x010a
        /*0762*/ 	.byte	0xff
	.zero		1


	//   ....[101]....
        /*0764*/ 	.word	0x00005fe0
        /*0768*/ 	.word	0x00000000
        /*076c*/ 	.word	0x00000000
        /*0770*/ 	.short	0x0101
        /*0772*/ 	.byte	0xff
	.zero		1


	//   ....[102]....
        /*0774*/ 	.word	0x00006b50
        /*0778*/ 	.word	0x000000ff
        /*077c*/ 	.word	0x00000070
        /*0780*/ 	.short	0x010a
        /*0782*/ 	.byte	0x2b
	.zero		1


	//   ....[103]....
        /*0784*/ 	.word	0x00006b90
        /*0788*/ 	.word	0x00000063
        /*078c*/ 	.word	0x000000e0
        /*0790*/ 	.short	0x010a
        /*0792*/ 	.byte	0xff
	.zero		1


	//   ....[104]....
        /*0794*/ 	.word	0x00006c80
        /*0798*/ 	.word	0x000000ff
        /*079c*/ 	.word	0x00000070
        /*07a0*/ 	.short	0x010a
        /*07a2*/ 	.byte	0x2b
	.zero		1


	//   ....[105]....
        /*07a4*/ 	.word	0x00006d70
        /*07a8*/ 	.word	0x00000063
        /*07ac*/ 	.word	0x000000e0
        /*07b0*/ 	.short	0x010a
        /*07b2*/ 	.byte	0xff
	.zero		1


	//   ....[106]....
        /*07b4*/ 	.word	0x00007840
        /*07b8*/ 	.word	0x00000000
        /*07bc*/ 	.word	0x00000000
        /*07c0*/ 	.short	0x0101
        /*07c2*/ 	.byte	0xff
	.zero		1


	//   ....[107]....
        /*07c4*/ 	.word	0x00007850
        /*07c8*/ 	.word	0x00000003
        /*07cc*/ 	.word	0x00000070
        /*07d0*/ 	.short	0x010a
        /*07d2*/ 	.byte	0xff
	.zero		1


	//   ....[108]....
        /*07d4*/ 	.word	0x00007930
        /*07d8*/ 	.word	0x00000003
        /*07dc*/ 	.word	0x00000070
        /*07e0*/ 	.short	0x010a
        /*07e2*/ 	.byte	0xff
	.zero		1


	//   ....[109]....
        /*07e4*/ 	.word	0x000084a0
        /*07e8*/ 	.word	0x0000003d
        /*07ec*/ 	.word	0x00000000
        /*07f0*/ 	.short	0x0101
        /*07f2*/ 	.byte	0xff
	.zero		1


	//   ....[110]....
        /*07f4*/ 	.word	0x000084c0
        /*07f8*/ 	.word	0x0000003e
        /*07fc*/ 	.word	0x00000070
        /*0800*/ 	.short	0x010a
        /*0802*/ 	.byte	0xff
	.zero		1


	//   ....[111]....
        /*0804*/ 	.word	0x00008590
        /*0808*/ 	.word	0x0000003e
        /*080c*/ 	.word	0x00000070
        /*0810*/ 	.short	0x010a
        /*0812*/ 	.byte	0xff
	.zero		1


	//   ....[112]....
        /*0814*/ 	.word	0x00009100
        /*0818*/ 	.word	0x0000003d
        /*081c*/ 	.word	0x00000000
        /*0820*/ 	.short	0x0101
        /*0822*/ 	.byte	0xff
	.zero		1


	//   ....[113]....
        /*0824*/ 	.word	0x00009120
        /*0828*/ 	.word	0x0000003e
        /*082c*/ 	.word	0x00000070
        /*0830*/ 	.short	0x010a
        /*0832*/ 	.byte	0xff
	.zero		1


	//   ....[114]....
        /*0834*/ 	.word	0x000091f0
        /*0838*/ 	.word	0x0000003e
        /*083c*/ 	.word	0x00000070
        /*0840*/ 	.short	0x010a
        /*0842*/ 	.byte	0xff
	.zero		1


	//   ....[115]....
        /*0844*/ 	.word	0x000095e0
        /*0848*/ 	.word	0x00000063
        /*084c*/ 	.word	0x00000000
        /*0850*/ 	.short	0x0101
        /*0852*/ 	.byte	0xff
	.zero		1


	//   ....[116]....
        /*0854*/ 	.word	0x00009db0
        /*0858*/ 	.word	0x00000002
        /*085c*/ 	.word	0x00000000
        /*0860*/ 	.short	0x0101
        /*0862*/ 	.byte	0xff
	.zero		1


	//   ....[117]....
        /*0864*/ 	.word	0x0000a040
        /*0868*/ 	.word	0x000000ff
        /*086c*/ 	.word	0x00000000
        /*0870*/ 	.short	0x0101
        /*0872*/ 	.byte	0x04
	.zero		1


	//   ....[118]....
        /*0874*/ 	.word	0x0000a060
        /*0878*/ 	.word	0x00000003
        /*087c*/ 	.word	0x00000110
        /*0880*/ 	.short	0x010a
        /*0882*/ 	.byte	0xff
	.zero		1


	//   ....[119]....
        /*0884*/ 	.word	0x0000a0c0
        /*0888*/ 	.word	0x00000000
        /*088c*/ 	.word	0x00000038
        /*0890*/ 	.short	0x010a
        /*0892*/ 	.byte	0xff
	.zero		1


	//   ....[120]....
        /*0894*/ 	.word	0x0000a120
        /*0898*/ 	.word	0x00000000
        /*089c*/ 	.word	0x00000038
        /*08a0*/ 	.short	0x010a
        /*08a2*/ 	.byte	0xff
	.zero		1


	//   ....[121]....
        /*08a4*/ 	.word	0x0000a170
        /*08a8*/ 	.word	0x00000003
        /*08ac*/ 	.word	0x000000c0
        /*08b0*/ 	.short	0x010a
        /*08b2*/ 	.byte	0xff
	.zero		1


	//   ....[122]....
        /*08b4*/ 	.word	0x0000a1d0
        /*08b8*/ 	.word	0x00000000
        /*08bc*/ 	.word	0x00000000
        /*08c0*/ 	.short	0x010a
        /*08c2*/ 	.byte	0xff
	.zero		1


	//   ....[123]....
        /*08c4*/ 	.word	0x0000a230
        /*08c8*/ 	.word	0x00000000
        /*08cc*/ 	.word	0x00000000
        /*08d0*/ 	.short	0x010a
        /*08d2*/ 	.byte	0xff
	.zero		1


	//   ....[124]....
        /*08d4*/ 	.word	0x0000a290
        /*08d8*/ 	.word	0x00000000
        /*08dc*/ 	.word	0x00000000
        /*08e0*/ 	.short	0x010a
        /*08e2*/ 	.byte	0xff
	.zero		1


	//   ....[125]....
        /*08e4*/ 	.word	0x0000a2f0
        /*08e8*/ 	.word	0x00000000
        /*08ec*/ 	.word	0x00000000
        /*08f0*/ 	.short	0x010a
        /*08f2*/ 	.byte	0xff
	.zero		1


	//   ....[126]....
        /*08f4*/ 	.word	0x0000a350
        /*08f8*/ 	.word	0x00000000
        /*08fc*/ 	.word	0x00000000
        /*0900*/ 	.short	0x010a
        /*0902*/ 	.byte	0xff
	.zero		1


	//   ....[127]....
        /*0904*/ 	.word	0x0000a3b0
        /*0908*/ 	.word	0x00000000
        /*090c*/ 	.word	0x00000000
        /*0910*/ 	.short	0x010a
        /*0912*/ 	.byte	0xff
	.zero		1


	//   ....[128]....
        /*0914*/ 	.word	0x0000a400
        /*0918*/ 	.word	0x00000002
        /*091c*/ 	.word	0x00000100
        /*0920*/ 	.short	0x010a
        /*0922*/ 	.byte	0xff
	.zero		1


	//   ....[129]....
        /*0924*/ 	.word	0x0000a460
        /*0928*/ 	.word	0x00000002
        /*092c*/ 	.word	0x000000d0
        /*0930*/ 	.short	0x010a
        /*0932*/ 	.byte	0xff
	.zero		1


	//   ....[130]....
        /*0934*/ 	.word	0x0000a4b0
        /*0938*/ 	.word	0x00000002
        /*093c*/ 	.word	0x000000c0
        /*0940*/ 	.short	0x010a
        /*0942*/ 	.byte	0xff
	.zero		1


	//   ....[131]....
        /*0944*/ 	.word	0x0000a510
        /*0948*/ 	.word	0x00000000
        /*094c*/ 	.word	0x000000d0
        /*0950*/ 	.short	0x010a
        /*0952*/ 	.byte	0xff
	.zero		1


	//   ....[132]....
        /*0954*/ 	.word	0x0000a570
        /*0958*/ 	.word	0x00000000
        /*095c*/ 	.word	0x00000008
        /*0960*/ 	.short	0x010a
        /*0962*/ 	.byte	0xff
	.zero		1


	//   ....[133]....
        /*0964*/ 	.word	0x0000a660
        /*0968*/ 	.word	0x00000000
        /*096c*/ 	.word	0x00000008
        /*0970*/ 	.short	0x010a
        /*0972*/ 	.byte	0xff
	.zero		1


	//   ....[134]....
        /*0974*/ 	.word	0x0000a6b0
        /*0978*/ 	.word	0x00000000
        /*097c*/ 	.word	0x000000c0
        /*0980*/ 	.short	0x010a
        /*0982*/ 	.byte	0xff
	.zero		1


	//   ....[135]....
        /*0984*/ 	.word	0x0000a710
        /*0988*/ 	.word	0x00000000
        /*098c*/ 	.word	0x000000f0
        /*0990*/ 	.short	0x010a
        /*0992*/ 	.byte	0xff
	.zero		1


	//   ....[136]....
        /*0994*/ 	.word	0x0000a770
        /*0998*/ 	.word	0x00000000
        /*099c*/ 	.word	0x00000000
        /*09a0*/ 	.short	0x010a
        /*09a2*/ 	.byte	0xff
	.zero		1


	//   ....[137]....
        /*09a4*/ 	.word	0x0000a7d0
        /*09a8*/ 	.word	0x00000000
        /*09ac*/ 	.word	0x00000000
        /*09b0*/ 	.short	0x010a
        /*09b2*/ 	.byte	0xff
	.zero		1


	//   ....[138]....
        /*09b4*/ 	.word	0x0000a830
        /*09b8*/ 	.word	0x00000000
        /*09bc*/ 	.word	0x00000120
        /*09c0*/ 	.short	0x010a
        /*09c2*/ 	.byte	0xff
	.zero		1


	//   ....[139]....
        /*09c4*/ 	.word	0x0000a880
        /*09c8*/ 	.word	0x00000008
        /*09cc*/ 	.word	0x000000c0
        /*09d0*/ 	.short	0x010a
        /*09d2*/ 	.byte	0xff
	.zero		1


	//   ....[140]....
        /*09d4*/ 	.word	0x0000a8e0
        /*09d8*/ 	.word	0x00000000
        /*09dc*/ 	.word	0x000000b8
        /*09e0*/ 	.short	0x010a
        /*09e2*/ 	.byte	0xff
	.zero		1


	//   ....[141]....
        /*09e4*/ 	.word	0x0000a940
        /*09e8*/ 	.word	0x00000005
        /*09ec*/ 	.word	0x00000090
        /*09f0*/ 	.short	0x010a
        /*09f2*/ 	.byte	0xff
	.zero		1


	//   ....[142]....
        /*09f4*/ 	.word	0x0000a9a0
        /*09f8*/ 	.word	0x00000005
        /*09fc*/ 	.word	0x00000098
        /*0a00*/ 	.short	0x010a
        /*0a02*/ 	.byte	0xff
	.zero		1


	//   ....[143]....
        /*0a04*/ 	.word	0x0000aa00
        /*0a08*/ 	.word	0x00000005
        /*0a0c*/ 	.word	0x000000a0
        /*0a10*/ 	.short	0x010a
        /*0a12*/ 	.byte	0xff
	.zero		1


	//   ....[144]....
        /*0a14*/ 	.word	0x0000aa60
        /*0a18*/ 	.word	0x00000005
        /*0a1c*/ 	.word	0x000000a8
        /*0a20*/ 	.short	0x010a
        /*0a22*/ 	.byte	0xff
	.zero		1


	//   ....[145]....
        /*0a24*/ 	.word	0x0000aac0
        /*0a28*/ 	.word	0x00000000
        /*0a2c*/ 	.word	0x00000090
        /*0a30*/ 	.short	0x010a
        /*0a32*/ 	.byte	0xff
	.zero		1


	//   ....[146]....
        /*0a34*/ 	.word	0x0000ab20
        /*0a38*/ 	.word	0x00000000
        /*0a3c*/ 	.word	0x00000098
        /*0a40*/ 	.short	0x010a
        /*0a42*/ 	.byte	0xff
	.zero		1


	//   ....[147]....
        /*0a44*/ 	.word	0x0000ab80
        /*0a48*/ 	.word	0x00000000
        /*0a4c*/ 	.word	0x000000a0
        /*0a50*/ 	.short	0x010a
        /*0a52*/ 	.byte	0xff
	.zero		1


	//   ....[148]....
        /*0a54*/ 	.word	0x0000abd0
        /*0a58*/ 	.word	0x00000003
        /*0a5c*/ 	.word	0x000000c0
        /*0a60*/ 	.short	0x010a
        /*0a62*/ 	.byte	0xff
	.zero		1


	//   ....[149]....
        /*0a64*/ 	.word	0x0000ac30
        /*0a68*/ 	.word	0x00000002
        /*0a6c*/ 	.word	0x00000070
        /*0a70*/ 	.short	0x010a
        /*0a72*/ 	.byte	0xff
	.zero		1


	//   ....[150]....
        /*0a74*/ 	.word	0x0000ac80
        /*0a78*/ 	.word	0x00000063
        /*0a7c*/ 	.word	0x000000e0
        /*0a80*/ 	.short	0x010a
        /*0a82*/ 	.byte	0xff
	.zero		1


	//   ....[151]....
        /*0a84*/ 	.word	0x0000acd0
        /*0a88*/ 	.word	0x00000003
        /*0a8c*/ 	.word	0x00000070
        /*0a90*/ 	.short	0x010a
        /*0a92*/ 	.byte	0xff
	.zero		1


	//   ....[152]....
        /*0a94*/ 	.word	0x0000ad20
        /*0a98*/ 	.word	0x0000003e
        /*0a9c*/ 	.word	0x00000070
        /*0aa0*/ 	.short	0x010a
        /*0aa2*/ 	.byte	0xff
	.zero		1


	//   ....[153]....
        /*0aa4*/ 	.word	0x0000ad70
        /*0aa8*/ 	.word	0x0000003e
        /*0aac*/ 	.word	0x00000070
        /*0ab0*/ 	.short	0x010a
        /*0ab2*/ 	.byte	0xff
	.zero		1


	//----- nvinfo : EIATTR_NUM_MBARRIERS
	.align		4
.L_47:
        /*0ab4*/ 	.byte	0x03, 0x38
        /*0ab6*/ 	.short	0x0025


	//----- nvinfo : EIATTR_EXIT_INSTR_OFFSETS
	.align		4
        /*0ab8*/ 	.byte	0x04, 0x1c
        /*0aba*/ 	.short	(.L_49 - .L_48)


	//   ....[0]....
.L_48:
        /*0abc*/ 	.word	0x00002f10


	//   ....[1]....
        /*0ac0*/ 	.word	0x00003400


	//   ....[2]....
        /*0ac4*/ 	.word	0x00003460


	//   ....[3]....
        /*0ac8*/ 	.word	0x00004970


	//   ....[4]....
        /*0acc*/ 	.word	0x00005b80


	//   ....[5]....
        /*0ad0*/ 	.word	0x00005bc0


	//   ....[6]....
        /*0ad4*/ 	.word	0x00009f30


	//   ....[7]....
        /*0ad8*/ 	.word	0x00009fb0


	//   ....[8]....
        /*0adc*/ 	.word	0x00009fe0


	//   ....[9]....
        /*0ae0*/ 	.word	0x0000a050


	//----- nvinfo : EIATTR_MAX_THREADS
	.align		4
.L_49:
        /*0ae4*/ 	.byte	0x04, 0x05
        /*0ae6*/ 	.short	(.L_51 - .L_50)
.L_50:
        /*0ae8*/ 	.word	0x00000100
        /*0aec*/ 	.word	0x00000001
        /*0af0*/ 	.word	0x00000001


	//----- nvinfo : EIATTR_CRS_STACK_SIZE
	.align		4
.L_51:
        /*0af4*/ 	.byte	0x04, 0x1e
        /*0af6*/ 	.short	(.L_53 - .L_52)
.L_52:
        /*0af8*/ 	.word	0x00000000


	//----- nvinfo : EIATTR_CBANK_PARAM_SIZE
	.align		4
.L_53:
        /*0afc*/ 	.byte	0x03, 0x19
        /*0afe*/ 	.short	0x0c00


	//----- nvinfo : EIATTR_PARAM_CBANK
	.align		4
        /*0b00*/ 	.byte	0x04, 0x0a
        /*0b02*/ 	.short	(.L_55 - .L_54)
	.align		4
.L_54:
        /*0b04*/ 	.word	index@(.nv.constant0._ZN7cutlass13device_kernelINS_4gemm6kernel13GemmUniversalIN4cute5tupleIJiiiiEEENS1_10collective13CollectiveMmaINS1_46MainloopSm100TmaUmmaWarpSpecializedBlockScaledILi7ELi2ELi2ENS5_IJNS4_1CILi2EEENSA_ILi1EEESC_EEEEENS5_IJNSA_ILi256EEENSA_ILi128EEESG_EEENS5_IJNS_12float_e4m3_tENS_13float_ue8m0_tEEEENS5_IJNS5_IJlSC_lEEENS4_6LayoutINS5_IJNS5_IJNS5_IJNSA_ILi32EEENSA_ILi4EEEEEEiEEESQ_NS5_IJSC_iEEEEEENS5_IJNS5_IJNS5_IJNSA_ILi16EEESO_EEEiEEENS5_IJNS5_IJNSA_ILi0EEESC_EEENSA_ILi512EEEEEENS5_IJSW_iEEEEEEEEEEESK_S13_NS4_8TiledMMAINS4_8MMA_AtomIJNS4_27SM100_MMA_MXF8F6F4_2x1SM_SSISI_SI_fSJ_Li256ELi128ELNS4_4UMMA5MajorE0ELS18_0ELNS17_7ScaleInE0ELS19_0EEEEEENSM_INS5_IJSC_SC_SC_EEENS5_IJSW_SW_SW_EEEEENS5_IJNS4_10UnderscoreES1F_S1F_EEEEENS5_IJNS4_18SM100_TMA_2SM_LOADES1I_EEENS5_IJNS4_14ComposedLayoutINS4_7SwizzleILi3ELi4ELi3EEENS4_18smem_ptr_flag_bitsILi8EEENSM_INS5_IJNSA_ILi8EEESG_EEENS5_IJSG_SC_EEEEEEENSM_INS5_IJNS5_IJNS5_IJSP_SC_EEENS5_IJSN_SC_EEEEEESC_NS5_IJSO_SC_EEEEEENS5_IJNS5_IJNS5_IJSU_SY_EEESX_EEESW_NS5_IJSC_SY_EEEEEEEEEEEvNS4_8identityENS5_IJS1I_NS4_28SM100_TMA_2SM_LOAD_MULTICASTEEEES24_vS25_EENS_8epilogue10collective18CollectiveEpilogueINS29_23Sm100TmaWarpSpecializedILi4ELi2ELi32ELb1ELb0EEEJNS5_IJSG_SG_SG_EEENS5_IJNSM_ISG_SC_EENSM_ISN_SC_EEEEENS_10bfloat16_tESL_S2I_SL_NS29_6fusion15FusionCallbacksIS2D_NS2J_17LinearCombinationIS2I_fS2I_fLNS_15FloatRoundStyleE2EEES2E_S2H_JEEENS4_5SM1004TMEM4LOAD26SM100_TMEM_LOAD_32dp32b32xENS4_13SM90_TMA_LOADENS1K_INS1L_ILi2ELi4ELi3EEENS1N_ILi16EEENSM_INS5_IJS1P_SN_EEES1V_EEEENS4_39AutoVectorizingCopyWithAssumedAlignmentILi128EEENS4_14SM90_TMA_STOREES2Y_S30_S30_EEEvvEEEEvNT_6ParamsE)
        /*0b08*/ 	.short	0x0380
        /*0b0a*/ 	.short	0x0c00


	//----- nvinfo : EIATTR_SW_WAR
	.align		4
.L_55:
        /*0b0c*/ 	.byte	0x04, 0x36
        /*0b0e*/ 	.short	(.L_57 - .L_56)
.L_56:
        /*0b10*/ 	.word	0x00000008
.L_57:


//--------------------- .nv.callgraph             --------------------------
	.section	.nv.callgraph,"",@"SHT_CUDA_CALLGRAPH"
	.align	4
	.sectionentsize	8
	.align		4
        /*0000*/ 	.word	0x00000000
	.align		4
        /*0004*/ 	.word	0xffffffff
	.align		4
        /*0008*/ 	.word	index@(_ZN7cutlass13device_kernelINS_4gemm6kernel13GemmUniversalIN4cute5tupleIJiiiiEEENS1_10collective13CollectiveMmaINS1_46MainloopSm100TmaUmmaWarpSpecializedBlockScaledILi7ELi2ELi2ENS5_IJNS4_1CILi2EEENSA_ILi1EEESC_EEEEENS5_IJNSA_ILi256EEENSA_ILi128EEESG_EEENS5_IJNS_12float_e4m3_tENS_13float_ue8m0_tEEEENS5_IJNS5_IJlSC_lEEENS4_6LayoutINS5_IJNS5_IJNS5_IJNSA_ILi32EEENSA_ILi4EEEEEEiEEESQ_NS5_IJSC_iEEEEEENS5_IJNS5_IJNS5_IJNSA_ILi16EEESO_EEEiEEENS5_IJNS5_IJNSA_ILi0EEESC_EEENSA_ILi512EEEEEENS5_IJSW_iEEEEEEEEEEESK_S13_NS4_8TiledMMAINS4_8MMA_AtomIJNS4_27SM100_MMA_MXF8F6F4_2x1SM_SSISI_SI_fSJ_Li256ELi128ELNS4_4UMMA5MajorE0ELS18_0ELNS17_7ScaleInE0ELS19_0EEEEEENSM_INS5_IJSC_SC_SC_EEENS5_IJSW_SW_SW_EEEEENS5_IJNS4_10UnderscoreES1F_S1F_EEEEENS5_IJNS4_18SM100_TMA_2SM_LOADES1I_EEENS5_IJNS4_14ComposedLayoutINS4_7SwizzleILi3ELi4ELi3EEENS4_18smem_ptr_flag_bitsILi8EEENSM_INS5_IJNSA_ILi8EEESG_EEENS5_IJSG_SC_EEEEEEENSM_INS5_IJNS5_IJNS5_IJSP_SC_EEENS5_IJSN_SC_EEEEEESC_NS5_IJSO_SC_EEEEEENS5_IJNS5_IJNS5_IJSU_SY_EEESX_EEESW_NS5_IJSC_SY_EEEEEEEEEEEvNS4_8identityENS5_IJS1I_NS4_28SM100_TMA_2SM_LOAD_MULTICASTEEEES24_vS25_EENS_8epilogue10collective18CollectiveEpilogueINS29_23Sm100TmaWarpSpecializedILi4ELi2ELi32ELb1ELb0EEEJNS5_IJSG_SG_SG_EEENS5_IJNSM_ISG_SC_EENSM_ISN_SC_EEEEENS_10bfloat16_tESL_S2I_SL_NS29_6fusion15FusionCallbacksIS2D_NS2J_17LinearCombinationIS2I_fS2I_fLNS_15FloatRoundStyleE2EEES2E_S2H_JEEENS4_5SM1004TMEM4LOAD26SM100_TMEM_LOAD_32dp32b32xENS4_13SM90_TMA_LOADENS1K_INS1L_ILi2ELi4ELi3EEENS1N_ILi16EEENSM_INS5_IJS1P_SN_EEES1V_EEEENS4_39AutoVectorizingCopyWithAssumedAlignmentILi128EEENS4_14SM90_TMA_STOREES2Y_S30_S30_EEEvvEEEEvNT_6ParamsE)
	.align		4
        /*000c*/ 	.word	index@(__assertfail)
	.align		4
        /*0010*/ 	.word	0x00000000
	.align		4
        /*0014*/ 	.word	0xfffffffe
	.align		4
        /*0018*/ 	.word	0x00000000
	.align		4
        /*001c*/ 	.word	0xfffffffd
	.align		4
        /*0020*/ 	.word	0x00000000
	.align		4
        /*0024*/ 	.word	0xfffffffc


//--------------------- .nv.constant4             --------------------------
	.section	.nv.constant4,"a",@progbits
	.align	8
	.align		8
.nv.constant4:
        /*0000*/ 	.dword	__assertfail
	.align		8
        /*0008*/ 	.dword	__unnamed_1
	.align		8
        /*0010*/ 	.dword	__unnamed_2
	.align		8
        /*0018*/ 	.dword	_ZN40_INTERNAL_c2ef6a77_4_k_cu_b51e1388_363764cuda3std3__45__cpo5beginE
	.align		8
        /*0020*/ 	.dword	_ZN40_INTERNAL_c2ef6a77_4_k_cu_b51e1388_363764cuda3std3__45__cpo3endE
	.align		8
        /*0028*/ 	.dword	_ZN40_INTERNAL_c2ef6a77_4_k_cu_b51e1388_363764cuda3std3__45__cpo6cbeginE
	.align		8
        /*0030*/ 	.dword	_ZN40_INTERNAL_c2ef6a77_4_k_cu_b51e1388_363764cuda3std3__45__cpo4cendE
	.align		8
        /*0038*/ 	.dword	_ZN40_INTERNAL_c2ef6a77_4_k_cu_b51e1388_363764cuda3std3__442_GLOBAL__N__c2ef6a77_4_k_cu_b51e1388_363766ignoreE
	.align		8
        /*0040*/ 	.dword	_ZN40_INTERNAL_c2ef6a77_4_k_cu_b51e1388_363764cuda3std3__419piecewise_constructE
	.align		8
        /*0048*/ 	.dword	_ZN40_INTERNAL_c2ef6a77_4_k_cu_b51e1388_363764cuda3std3__48in_placeE
	.align		8
        /*0050*/ 	.dword	_ZN40_INTERNAL_c2ef6a77_4_k_cu_b51e1388_363764cuda3std6ranges3__45__cpo4swapE
	.align		8
        /*0058*/ 	.dword	_ZN40_INTERNAL_c2ef6a77_4_k_cu_b51e1388_363764cuda3std6ranges3__45__cpo9iter_moveE
	.align		8
        /*0060*/ 	.dword	_ZN40_INTERNAL_c2ef6a77_4_k_cu_b51e1388_363764cute7productE
	.align		8
        /*0068*/ 	.dword	_ZN40_INTERNAL_c2ef6a77_4_k_cu_b51e1388_363764cute1_E
	.align		8
        /*0070*/ 	.dword	$str$25
	.align		8
        /*0078*/ 	.dword	$str$26
	.align		8
        /*0080*/ 	.dword	$str$27
	.align		8
        /*0088*/ 	.dword	$str$28


//--------------------- .text._ZN7cutlass13device_kernelINS_4gemm6kernel13GemmUniversalIN4cute5tupleIJiiiiEEENS1_10collective13CollectiveMmaINS1_46MainloopSm100TmaUmmaWarpSpecializedBlockScaledILi7ELi2ELi2ENS5_IJNS4_1CILi2EEENSA_ILi1EEESC_EEEEENS5_IJNSA_ILi256EEENSA_ILi128EEESG_EEENS5_IJNS_12float_e4m3_tENS_13float_ue8m0_tEEEENS5_IJNS5_IJlSC_lEEENS4_6LayoutINS5_IJNS5_IJNS5_IJNSA_ILi32EEENSA_ILi4EEEEEEiEEESQ_NS5_IJSC_iEEEEEENS5_IJNS5_IJNS5_IJNSA_ILi16EEESO_EEEiEEENS5_IJNS5_IJNSA_ILi0EEESC_EEENSA_ILi512EEEEEENS5_IJSW_iEEEEEEEEEEESK_S13_NS4_8TiledMMAINS4_8MMA_AtomIJNS4_27SM100_MMA_MXF8F6F4_2x1SM_SSISI_SI_fSJ_Li256ELi128ELNS4_4UMMA5MajorE0ELS18_0ELNS17_7ScaleInE0ELS19_0EEEEEENSM_INS5_IJSC_SC_SC_EEENS5_IJSW_SW_SW_EEEEENS5_IJNS4_10UnderscoreES1F_S1F_EEEEENS5_IJNS4_18SM100_TMA_2SM_LOADES1I_EEENS5_IJNS4_14ComposedLayoutINS4_7SwizzleILi3ELi4ELi3EEENS4_18smem_ptr_flag_bitsILi8EEENSM_INS5_IJNSA_ILi8EEESG_EEENS5_IJSG_SC_EEEEEEENSM_INS5_IJNS5_IJNS5_IJSP_SC_EEENS5_IJSN_SC_EEEEEESC_NS5_IJSO_SC_EEEEEENS5_IJNS5_IJNS5_IJSU_SY_EEESX_EEESW_NS5_IJSC_SY_EEEEEEEEEEEvNS4_8identityENS5_IJS1I_NS4_28SM100_TMA_2SM_LOAD_MULTICASTEEEES24_vS25_EENS_8epilogue10collective18CollectiveEpilogueINS29_23Sm100TmaWarpSpecializedILi4ELi2ELi32ELb1ELb0EEEJNS5_IJSG_SG_SG_EEENS5_IJNSM_ISG_SC_EENSM_ISN_SC_EEEEENS_10bfloat16_tESL_S2I_SL_NS29_6fusion15FusionCallbacksIS2D_NS2J_17LinearCombinationIS2I_fS2I_fLNS_15FloatRoundStyleE2EEES2E_S2H_JEEENS4_5SM1004TMEM4LOAD26SM100_TMEM_LOAD_32dp32b32xENS4_13SM90_TMA_LOADENS1K_INS1L_ILi2ELi4ELi3EEENS1N_ILi16EEENSM_INS5_IJS1P_SN_EEES1V_EEEENS4_39AutoVectorizingCopyWithAssumedAlignmentILi128EEENS4_14SM90_TMA_STOREES2Y_S30_S30_EEEvvEEEEvNT_6ParamsE --------------------------
	.section	.text._ZN7cutlass13device_kernelINS_4gemm6kernel13GemmUniversalIN4cute5tupleIJiiiiEEENS1_10collective13CollectiveMmaINS1_46MainloopSm100TmaUmmaWarpSpecializedBlockScaledILi7ELi2ELi2ENS5_IJNS4_1CILi2EEENSA_ILi1EEESC_EEEEENS5_IJNSA_ILi256EEENSA_ILi128EEESG_EEENS5_IJNS_12float_e4m3_tENS_13float_ue8m0_tEEEENS5_IJNS5_IJlSC_lEEENS4_6LayoutINS5_IJNS5_IJNS5_IJNSA_ILi32EEENSA_ILi4EEEEEEiEEESQ_NS5_IJSC_iEEEEEENS5_IJNS5_IJNS5_IJNSA_ILi16EEESO_EEEiEEENS5_IJNS5_IJNSA_ILi0EEESC_EEENSA_ILi512EEEEEENS5_IJSW_iEEEEEEEEEEESK_S13_NS4_8TiledMMAINS4_8MMA_AtomIJNS4_27SM100_MMA_MXF8F6F4_2x1SM_SSISI_SI_fSJ_Li256ELi128ELNS4_4UMMA5MajorE0ELS18_0ELNS17_7ScaleInE0ELS19_0EEEEEENSM_INS5_IJSC_SC_SC_EEENS5_IJSW_SW_SW_EEEEENS5_IJNS4_10UnderscoreES1F_S1F_EEEEENS5_IJNS4_18SM100_TMA_2SM_LOADES1I_EEENS5_IJNS4_14ComposedLayoutINS4_7SwizzleILi3ELi4ELi3EEENS4_18smem_ptr_flag_bitsILi8EEENSM_INS5_IJNSA_ILi8EEESG_EEENS5_IJSG_SC_EEEEEEENSM_INS5_IJNS5_IJNS5_IJSP_SC_EEENS5_IJSN_SC_EEEEEESC_NS5_IJSO_SC_EEEEEENS5_IJNS5_IJNS5_IJSU_SY_EEESX_EEESW_NS5_IJSC_SY_EEEEEEEEEEEvNS4_8identityENS5_IJS1I_NS4_28SM100_TMA_2SM_LOAD_MULTICASTEEEES24_vS25_EENS_8epilogue10collective18CollectiveEpilogueINS29_23Sm100TmaWarpSpecializedILi4ELi2ELi32ELb1ELb0EEEJNS5_IJSG_SG_SG_EEENS5_IJNSM_ISG_SC_EENSM_ISN_SC_EEEEENS_10bfloat16_tESL_S2I_SL_NS29_6fusion15FusionCallbacksIS2D_NS2J_17LinearCombinationIS2I_fS2I_fLNS_15FloatRoundStyleE2EEES2E_S2H_JEEENS4_5SM1004TMEM4LOAD26SM100_TMEM_LOAD_32dp32b32xENS4_13SM90_TMA_LOADENS1K_INS1L_ILi2ELi4ELi3EEENS1N_ILi16EEENSM_INS5_IJS1P_SN_EEES1V_EEEENS4_39AutoVectorizingCopyWithAssumedAlignmentILi128EEENS4_14SM90_TMA_STOREES2Y_S30_S30_EEEvvEEEEvNT_6ParamsE,"ax",@progbits
	.align	128
.text._ZN7cutlass13device_kernelINS_4gemm6kernel13GemmUniversalIN4cute5tupleIJiiiiEEENS1_10collective13CollectiveMmaINS1_46MainloopSm100TmaUmmaWarpSpecializedBlockScaledILi7ELi2ELi2ENS5_IJNS4_1CILi2EEENSA_ILi1EEESC_EEEEENS5_IJNSA_ILi256EEENSA_ILi128EEESG_EEENS5_IJNS_12float_e4m3_tENS_13float_ue8m0_tEEEENS5_IJNS5_IJlSC_lEEENS4_6LayoutINS5_IJNS5_IJNS5_IJNSA_ILi32EEENSA_ILi4EEEEEEiEEESQ_NS5_IJSC_iEEEEEENS5_IJNS5_IJNS5_IJNSA_ILi16EEESO_EEEiEEENS5_IJNS5_IJNSA_ILi0EEESC_EEENSA_ILi512EEEEEENS5_IJSW_iEEEEEEEEEEESK_S13_NS4_8TiledMMAINS4_8MMA_AtomIJNS4_27SM100_MMA_MXF8F6F4_2x1SM_SSISI_SI_fSJ_Li256ELi128ELNS4_4UMMA5MajorE0ELS18_0ELNS17_7ScaleInE0ELS19_0EEEEEENSM_INS5_IJSC_SC_SC_EEENS5_IJSW_SW_SW_EEEEENS5_IJNS4_10UnderscoreES1F_S1F_EEEEENS5_IJNS4_18SM100_TMA_2SM_LOADES1I_EEENS5_IJNS4_14ComposedLayoutINS4_7SwizzleILi3ELi4ELi3EEENS4_18smem_ptr_flag_bitsILi8EEENSM_INS5_IJNSA_ILi8EEESG_EEENS5_IJSG_SC_EEEEEEENSM_INS5_IJNS5_IJNS5_IJSP_SC_EEENS5_IJSN_SC_EEEEEESC_NS5_IJSO_SC_EEEEEENS5_IJNS5_IJNS5_IJSU_SY_EEESX_EEESW_NS5_IJSC_SY_EEEEEEEEEEEvNS4_8identityENS5_IJS1I_NS4_28SM100_TMA_2SM_LOAD_MULTICASTEEEES24_vS25_EENS_8epilogue10collective18CollectiveEpilogueINS29_23Sm100TmaWarpSpecializedILi4ELi2ELi32ELb1ELb0EEEJNS5_IJSG_SG_SG_EEENS5_IJNSM_ISG_SC_EENSM_ISN_SC_EEEEENS_10bfloat16_tESL_S2I_SL_NS29_6fusion15FusionCallbacksIS2D_NS2J_17LinearCombinationIS2I_fS2I_fLNS_15FloatRoundStyleE2EEES2E_S2H_JEEENS4_5SM1004TMEM4LOAD26SM100_TMEM_LOAD_32dp32b32xENS4_13SM90_TMA_LOADENS1K_INS1L_ILi2ELi4ELi3EEENS1N_ILi16EEENSM_INS5_IJS1P_SN_EEES1V_EEEENS4_39AutoVectorizingCopyWithAssumedAlignmentILi128EEENS4_14SM90_TMA_STOREES2Y_S30_S30_EEEvvEEEEvNT_6ParamsE:
        .type           _ZN7cutlass13device_kernelINS_4gemm6kernel13GemmUniversalIN4cute5tupleIJiiiiEEENS1_10collective13CollectiveMmaINS1_46MainloopSm100TmaUmmaWarpSpecializedBlockScaledILi7ELi2ELi2ENS5_IJNS4_1CILi2EEENSA_ILi1EEESC_EEEEENS5_IJNSA_ILi256EEENSA_ILi128EEESG_EEENS5_IJNS_12float_e4m3_tENS_13float_ue8m0_tEEEENS5_IJNS5_IJlSC_lEEENS4_6LayoutINS5_IJNS5_IJNS5_IJNSA_ILi32EEENSA_ILi4EEEEEEiEEESQ_NS5_IJSC_iEEEEEENS5_IJNS5_IJNS5_IJNSA_ILi16EEESO_EEEiEEENS5_IJNS5_IJNSA_ILi0EEESC_EEENSA_ILi512EEEEEENS5_IJSW_iEEEEEEEEEEESK_S13_NS4_8TiledMMAINS4_8MMA_AtomIJNS4_27SM100_MMA_MXF8F6F4_2x1SM_SSISI_SI_fSJ_Li256ELi128ELNS4_4UMMA5MajorE0ELS18_0ELNS17_7ScaleInE0ELS19_0EEEEEENSM_INS5_IJSC_SC_SC_EEENS5_IJSW_SW_SW_EEEEENS5_IJNS4_10UnderscoreES1F_S1F_EEEEENS5_IJNS4_18SM100_TMA_2SM_LOADES1I_EEENS5_IJNS4_14ComposedLayoutINS4_7SwizzleILi3ELi4ELi3EEENS4_18smem_ptr_flag_bitsILi8EEENSM_INS5_IJNSA_ILi8EEESG_EEENS5_IJSG_SC_EEEEEEENSM_INS5_IJNS5_IJNS5_IJSP_SC_EEENS5_IJSN_SC_EEEEEESC_NS5_IJSO_SC_EEEEEENS5_IJNS5_IJNS5_IJSU_SY_EEESX_EEESW_NS5_IJSC_SY_EEEEEEEEEEEvNS4_8identityENS5_IJS1I_NS4_28SM100_TMA_2SM_LOAD_MULTICASTEEEES24_vS25_EENS_8epilogue10collective18CollectiveEpilogueINS29_23Sm100TmaWarpSpecializedILi4ELi2ELi32ELb1ELb0EEEJNS5_IJSG_SG_SG_EEENS5_IJNSM_ISG_SC_EENSM_ISN_SC_EEEEENS_10bfloat16_tESL_S2I_SL_NS29_6fusion15FusionCallbacksIS2D_NS2J_17LinearCombinationIS2I_fS2I_fLNS_15FloatRoundStyleE2EEES2E_S2H_JEEENS4_5SM1004TMEM4LOAD26SM100_TMEM_LOAD_32dp32b32xENS4_13SM90_TMA_LOADENS1K_INS1L_ILi2ELi4ELi3EEENS1N_ILi16EEENSM_INS5_IJS1P_SN_EEES1V_EEEENS4_39AutoVectorizingCopyWithAssumedAlignmentILi128EEENS4_14SM90_TMA_STOREES2Y_S30_S30_EEEvvEEEEvNT_6ParamsE,@function
        .size           _ZN7cutlass13device_kernelINS_4gemm6kernel13GemmUniversalIN4cute5tupleIJiiiiEEENS1_10collective13CollectiveMmaINS1_46MainloopSm100TmaUmmaWarpSpecializedBlockScaledILi7ELi2ELi2ENS5_IJNS4_1CILi2EEENSA_ILi1EEESC_EEEEENS5_IJNSA_ILi256EEENSA_ILi128EEESG_EEENS5_IJNS_12float_e4m3_tENS_13float_ue8m0_tEEEENS5_IJNS5_IJlSC_lEEENS4_6LayoutINS5_IJNS5_IJNS5_IJNSA_ILi32EEENSA_ILi4EEEEEEiEEESQ_NS5_IJSC_iEEEEEENS5_IJNS5_IJNS5_IJNSA_ILi16EEESO_EEEiEEENS5_IJNS5_IJNSA_ILi0EEESC_EEENSA_ILi512EEEEEENS5_IJSW_iEEEEEEEEEEESK_S13_NS4_8TiledMMAINS4_8MMA_AtomIJNS4_27SM100_MMA_MXF8F6F4_2x1SM_SSISI_SI_fSJ_Li256ELi128ELNS4_4UMMA5MajorE0ELS18_0ELNS17_7ScaleInE0ELS19_0EEEEEENSM_INS5_IJSC_SC_SC_EEENS5_IJSW_SW_SW_EEEEENS5_IJNS4_10UnderscoreES1F_S1F_EEEEENS5_IJNS4_18SM100_TMA_2SM_LOADES1I_EEENS5_IJNS4_14ComposedLayoutINS4_7SwizzleILi3ELi4ELi3EEENS4_18smem_ptr_flag_bitsILi8EEENSM_INS5_IJNSA_ILi8EEESG_EEENS5_IJSG_SC_EEEEEEENSM_INS5_IJNS5_IJNS5_IJSP_SC_EEENS5_IJSN_SC_EEEEEESC_NS5_IJSO_SC_EEEEEENS5_IJNS5_IJNS5_IJSU_SY_EEESX_EEESW_NS5_IJSC_SY_EEEEEEEEEEEvNS4_8identityENS5_IJS1I_NS4_28SM100_TMA_2SM_LOAD_MULTICASTEEEES24_vS25_EENS_8epilogue10collective18CollectiveEpilogueINS29_23Sm100TmaWarpSpecializedILi4ELi2ELi32ELb1ELb0EEEJNS5_IJSG_SG_SG_EEENS5_IJNSM_ISG_SC_EENSM_ISN_SC_EEEEENS_10bfloat16_tESL_S2I_SL_NS29_6fusion15FusionCallbacksIS2D_NS2J_17LinearCombinationIS2I_fS2I_fLNS_15FloatRoundStyleE2EEES2E_S2H_JEEENS4_5SM1004TMEM4LOAD26SM100_TMEM_LOAD_32dp32b32xENS4_13SM90_TMA_LOADENS1K_INS1L_ILi2ELi4ELi3EEENS1N_ILi16EEENSM_INS5_IJS1P_SN_EEES1V_EEEENS4_39AutoVectorizingCopyWithAssumedAlignmentILi128EEENS4_14SM90_TMA_STOREES2Y_S30_S30_EEEvvEEEEvNT_6ParamsE,(.L_x_204 - _ZN7cutlass13device_kernelINS_4gemm6kernel13GemmUniversalIN4cute5tupleIJiiiiEEENS1_10collective13CollectiveMmaINS1_46MainloopSm100TmaUmmaWarpSpecializedBlockScaledILi7ELi2ELi2ENS5_IJNS4_1CILi2EEENSA_ILi1EEESC_EEEEENS5_IJNSA_ILi256EEENSA_ILi128EEESG_EEENS5_IJNS_12float_e4m3_tENS_13float_ue8m0_tEEEENS5_IJNS5_IJlSC_lEEENS4_6LayoutINS5_IJNS5_IJNS5_IJNSA_ILi32EEENSA_ILi4EEEEEEiEEESQ_NS5_IJSC_iEEEEEENS5_IJNS5_IJNS5_IJNSA_ILi16EEESO_EEEiEEENS5_IJNS5_IJNSA_ILi0EEESC_EEENSA_ILi512EEEEEENS5_IJSW_iEEEEEEEEEEESK_S13_NS4_8TiledMMAINS4_8MMA_AtomIJNS4_27SM100_MMA_MXF8F6F4_2x1SM_SSISI_SI_fSJ_Li256ELi128ELNS4_4UMMA5MajorE0ELS18_0ELNS17_7ScaleInE0ELS19_0EEEEEENSM_INS5_IJSC_SC_SC_EEENS5_IJSW_SW_SW_EEEEENS5_IJNS4_10UnderscoreES1F_S1F_EEEEENS5_IJNS4_18SM100_TMA_2SM_LOADES1I_EEENS5_IJNS4_14ComposedLayoutINS4_7SwizzleILi3ELi4ELi3EEENS4_18smem_ptr_flag_bitsILi8EEENSM_INS5_IJNSA_ILi8EEESG_EEENS5_IJSG_SC_EEEEEEENSM_INS5_IJNS5_IJNS5_IJSP_SC_EEENS5_IJSN_SC_EEEEEESC_NS5_IJSO_SC_EEEEEENS5_IJNS5_IJNS5_IJSU_SY_EEESX_EEESW_NS5_IJSC_SY_EEEEEEEEEEEvNS4_8identityENS5_IJS1I_NS4_28SM100_TMA_2SM_LOAD_MULTICASTEEEES24_vS25_EENS_8epilogue10collective18CollectiveEpilogueINS29_23Sm100TmaWarpSpecializedILi4ELi2ELi32ELb1ELb0EEEJNS5_IJSG_SG_SG_EEENS5_IJNSM_ISG_SC_EENSM_ISN_SC_EEEEENS_10bfloat16_tESL_S2I_SL_NS29_6fusion15FusionCallbacksIS2D_NS2J_17LinearCombinationIS2I_fS2I_fLNS_15FloatRoundStyleE2EEES2E_S2H_JEEENS4_5SM1004TMEM4LOAD26SM100_TMEM_LOAD_32dp32b32xENS4_13SM90_TMA_LOADENS1K_INS1L_ILi2ELi4ELi3EEENS1N_ILi16EEENSM_INS5_IJS1P_SN_EEES1V_EEEENS4_39AutoVectorizingCopyWithAssumedAlignmentILi128EEENS4_14SM90_TMA_STOREES2Y_S30_S30_EEEvvEEEEvNT_6ParamsE)
        .other          _ZN7cutlass13device_kernelINS_4gemm6kernel13GemmUniversalIN4cute5tupleIJiiiiEEENS1_10collective13CollectiveMmaINS1_46MainloopSm100TmaUmmaWarpSpecializedBlockScaledILi7ELi2ELi2ENS5_IJNS4_1CILi2EEENSA_ILi1EEESC_EEEEENS5_IJNSA_ILi256EEENSA_ILi128EEESG_EEENS5_IJNS_12float_e4m3_tENS_13float_ue8m0_tEEEENS5_IJNS5_IJlSC_lEEENS4_6LayoutINS5_IJNS5_IJNS5_IJNSA_ILi32EEENSA_ILi4EEEEEEiEEESQ_NS5_IJSC_iEEEEEENS5_IJNS5_IJNS5_IJNSA_ILi16EEESO_EEEiEEENS5_IJNS5_IJNSA_ILi0EEESC_EEENSA_ILi512EEEEEENS5_IJSW_iEEEEEEEEEEESK_S13_NS4_8TiledMMAINS4_8MMA_AtomIJNS4_27SM100_MMA_MXF8F6F4_2x1SM_SSISI_SI_fSJ_Li256ELi128ELNS4_4UMMA5MajorE0ELS18_0ELNS17_7ScaleInE0ELS19_0EEEEEENSM_INS5_IJSC_SC_SC_EEENS5_IJSW_SW_SW_EEEEENS5_IJNS4_10UnderscoreES1F_S1F_EEEEENS5_IJNS4_18SM100_TMA_2SM_LOADES1I_EEENS5_IJNS4_14ComposedLayoutINS4_7SwizzleILi3ELi4ELi3EEENS4_18smem_ptr_flag_bitsILi8EEENSM_INS5_IJNSA_ILi8EEESG_EEENS5_IJSG_SC_EEEEEEENSM_INS5_IJNS5_IJNS5_IJSP_SC_EEENS5_IJSN_SC_EEEEEESC_NS5_IJSO_SC_EEEEEENS5_IJNS5_IJNS5_IJSU_SY_EEESX_EEESW_NS5_IJSC_SY_EEEEEEEEEEEvNS4_8identityENS5_IJS1I_NS4_28SM100_TMA_2SM_LOAD_MULTICASTEEEES24_vS25_EENS_8epilogue10collective18CollectiveEpilogueINS29_23Sm100TmaWarpSpecializedILi4ELi2ELi32ELb1ELb0EEEJNS5_IJSG_SG_SG_EEENS5_IJNSM_ISG_SC_EENSM_ISN_SC_EEEEENS_10bfloat16_tESL_S2I_SL_NS29_6fusion15FusionCallbacksIS2D_NS2J_17LinearCombinationIS2I_fS2I_fLNS_15FloatRoundStyleE2EEES2E_S2H_JEEENS4_5SM1004TMEM4LOAD26SM100_TMEM_LOAD_32dp32b32xENS4_13SM90_TMA_LOADENS1K_INS1L_ILi2ELi4ELi3EEENS1N_ILi16EEENSM_INS5_IJS1P_SN_EEES1V_EEEENS4_39AutoVectorizingCopyWithAssumedAlignmentILi128EEENS4_14SM90_TMA_STOREES2Y_S30_S30_EEEvvEEEEvNT_6ParamsE,@"STO_CUDA_ENTRY STV_DEFAULT"
_ZN7cutlass13device_kernelINS_4gemm6kernel13GemmUniversalIN4cute5tupleIJiiiiEEENS1_10collective13CollectiveMmaINS1_46MainloopSm100TmaUmmaWarpSpecializedBlockScaledILi7ELi2ELi2ENS5_IJNS4_1CILi2EEENSA_ILi1EEESC_EEEEENS5_IJNSA_ILi256EEENSA_ILi128EEESG_EEENS5_IJNS_12float_e4m3_tENS_13float_ue8m0_tEEEENS5_IJNS5_IJlSC_lEEENS4_6LayoutINS5_IJNS5_IJNS5_IJNSA_ILi32EEENSA_ILi4EEEEEEiEEESQ_NS5_IJSC_iEEEEEENS5_IJNS5_IJNS5_IJNSA_ILi16EEESO_EEEiEEENS5_IJNS5_IJNSA_ILi0EEESC_EEENSA_ILi512EEEEEENS5_IJSW_iEEEEEEEEEEESK_S13_NS4_8TiledMMAINS4_8MMA_AtomIJNS4_27SM100_MMA_MXF8F6F4_2x1SM_SSISI_SI_fSJ_Li256ELi128ELNS4_4UMMA5MajorE0ELS18_0ELNS17_7ScaleInE0ELS19_0EEEEEENSM_INS5_IJSC_SC_SC_EEENS5_IJSW_SW_SW_EEEEENS5_IJNS4_10UnderscoreES1F_S1F_EEEEENS5_IJNS4_18SM100_TMA_2SM_LOADES1I_EEENS5_IJNS4_14ComposedLayoutINS4_7SwizzleILi3ELi4ELi3EEENS4_18smem_ptr_flag_bitsILi8EEENSM_INS5_IJNSA_ILi8EEESG_EEENS5_IJSG_SC_EEEEEEENSM_INS5_IJNS5_IJNS5_IJSP_SC_EEENS5_IJSN_SC_EEEEEESC_NS5_IJSO_SC_EEEEEENS5_IJNS5_IJNS5_IJSU_SY_EEESX_EEESW_NS5_IJSC_SY_EEEEEEEEEEEvNS4_8identityENS5_IJS1I_NS4_28SM100_TMA_2SM_LOAD_MULTICASTEEEES24_vS25_EENS_8epilogue10collective18CollectiveEpilogueINS29_23Sm100TmaWarpSpecializedILi4ELi2ELi32ELb1ELb0EEEJNS5_IJSG_SG_SG_EEENS5_IJNSM_ISG_SC_EENSM_ISN_SC_EEEEENS_10bfloat16_tESL_S2I_SL_NS29_6fusion15FusionCallbacksIS2D_NS2J_17LinearCombinationIS2I_fS2I_fLNS_15FloatRoundStyleE2EEES2E_S2H_JEEENS4_5SM1004TMEM4LOAD26SM100_TMEM_LOAD_32dp32b32xENS4_13SM90_TMA_LOADENS1K_INS1L_ILi2ELi4ELi3EEENS1N_ILi16EEENSM_INS5_IJS1P_SN_EEES1V_EEEENS4_39AutoVectorizingCopyWithAssumedAlignmentILi128EEENS4_14SM90_TMA_STOREES2Y_S30_S30_EEEvvEEEEvNT_6ParamsE:
[----:B------:R-:W1:Y:S01]  /*0000*/  LDC R1, c[0x0][0x37c] ;  /* 0x0000df00ff017b82 */ /* 0x000e620000000800 */
[----:B------:R-:W2:Y:S01]  /*0010*/  S2R R94, SR_TID.X ;  /* 0x00000000005e7919 */ /* 0x000ea20000002100 */
[----:B------:R-:W3:Y:S06]  /*0020*/  LDCU.64 UR12, c[0x0][0xc90] ;  /* 0x00019200ff0c77ac */ /* 0x000eec0008000a00 */
[----:B------:R-:W4:Y:S01]  /*0030*/  S2UR UR52, SR_CgaCtaId ;  /* 0x00000000003479c3 */ /* 0x000f220000008800 */
[----:B------:R-:W-:Y:S02]  /*0040*/  PRMT R80, RZ, 0x7610, R80 ;  /* 0x00007610ff507816 */ /* 0x000fe40000000050 */
[----:B------:R-:W-:Y:S01]  /*0050*/  ELECT P1, URZ, PT ;  /* 0x0000000000ff782f */ /* 0x000fe20003820000 */
[----:B---3--:R-:W-:-:S04]  /*0060*/  UISETP.NE.U32.AND UP0, UPT, UR12, URZ, UPT ;  /* 0x000000ff0c00728c */ /* 0x008fc8000bf05070 */
[----:B------:R-:W-:Y:S02]  /*0070*/  UISETP.NE.AND.EX UP0, UPT, UR13, URZ, UPT, UP0 ;  /* 0x000000ff0d00728c */ /* 0x000fe4000bf05300 */
[----:B----4-:R-:W-:Y:S02]  /*0080*/  ULOP3.LUT UR61, UR52, 0x1, URZ, 0xc0, !UPT ;  /* 0x00000001343d7892 */ /* 0x010fe4000f8ec0ff */
[----:B------:R-:W-:Y:S01]  /*0090*/  ULOP3.LUT UR60, UR52, 0x1, URZ, 0x3c, !UPT ;  /* 0x00000001343c7892 */ /* 0x000fe2000f8e3cff */
[----:B--2---:R-:W-:-:S05]  /*00a0*/  SHF.R.U32.HI R81, RZ, 0x5, R94 ;  /* 0x00000005ff517819 */ /* 0x004fca000001165e */
[----:B------:R-:W2:Y:S02]  /*00b0*/  SHFL.IDX PT, R0, R81, RZ, 0x1f ;  /* 0x00001fff51007589 */ /* 0x000ea400000e0000 */
[----:B--2---:R-:W-:Y:S01]  /*00c0*/  R2UR UR21, R0 ;  /* 0x00000000001572ca */ /* 0x004fe200000e0000 */
[----:B-1----:R-:W-:-:S14]  /*00d0*/  BRA.U UP0, `(.L_x_0) ;  /* 0x0000000100307547 */ /* 0x002fdc000b800000 */
[----:B------:R-:W1:Y:S02]  /*00e0*/  LDCU.64 UR4, c[0x0][0xc88] ;  /* 0x00019100ff0477ac */ /* 0x000e640008000a00 */
[----:B-1----:R-:W-:-:S04]  /*00f0*/  UISETP.NE.U32.AND UP0, UPT, UR4, URZ, UPT ;  /* 0x000000ff0400728c */ /* 0x002fc8000bf05070 */
[----:B------:R-:W-:-:S09]  /*0100*/  UISETP.NE.AND.EX UP0, UPT, UR5, URZ, UPT, UP0 ;  /* 0x000000ff0500728c */ /* 0x000fd2000bf05300 */
[----:B------:R-:W-:Y:S05]  /*0110*/  BRA.U !UP0, `(.L_x_1) ;  /* 0x0000000108147547 */ /* 0x000fea000b800000 */
[----:B------:R-:W1:Y:S01]  /*0120*/  LDC.64 R2, c[0x0][0xc88] ;  /* 0x00032200ff027b82 */ /* 0x000e620000000a00 */
[----:B------:R-:W1:Y:S02]  /*0130*/  LDCU.64 UR4, c[0x0][0x358] ;  /* 0x00006b00ff0477ac */ /* 0x000e640008000a00 */
[----:B-1----:R1:W5:Y:S01]  /*0140*/  LDG.E R41, desc[UR4][R2.64] ;  /* 0x0000000402297981 */ /* 0x002362000c1e1900 */
[----:B------:R-:W-:Y:S01]  /*0150*/  HFMA2 R80, -RZ, RZ, 0, 5.9604644775390625e-08 ;  /* 0x00000001ff507431 */ /* 0x000fe200000001ff */
[----:B------:R-:W-:Y:S05]  /*0160*/  BRA `(.L_x_0) ;  /* 0x00000000000c7947 */ /* 0x000fea0003800000 */
.L_x_1:
[----:B------:R-:W1:Y:S01]  /*0170*/  LDCU UR4, c[0x0][0xc80] ;  /* 0x00019000ff0477ac */ /* 0x000e620008000800 */
[----:B------:R-:W-:Y:S01]  /*0180*/  HFMA2 R80, -RZ, RZ, 0, 5.9604644775390625e-08 ;  /* 0x00000001ff507431 */ /* 0x000fe200000001ff */
[----:B-1----:R-:W-:-:S07]  /*0190*/  MOV R41, UR4 ;  /* 0x0000000400297c02 */ /* 0x002fce0008000f00 */
.L_x_0:
[----:B------:R-:W2:Y:S02]  /*01a0*/  LDCU.64 UR4, c[0x0][0xcb0] ;  /* 0x00019600ff0477ac */ /* 0x000ea40008000a00 */
[----:B--2---:R-:W-:-:S04]  /*01b0*/  UISETP.NE.U32.AND UP0, UPT, UR4, URZ, UPT ;  /* 0x000000ff0400728c */ /* 0x004fc8000bf05070 */
[----:B------:R-:W-:-:S09]  /*01c0*/  UISETP.NE.AND.EX UP0, UPT, UR5, URZ, UPT, UP0 ;  /* 0x000000ff0500728c */ /* 0x000fd2000bf05300 */
[----:B------:R-:W-:Y:S05]  /*01d0*/  BRA.U UP0, `(.L_x_2) ;  /* 0x0000000100287547 */ /* 0x000fea000b800000 */
[----:B------:R-:W2:Y:S02]  /*01e0*/  LDCU.64 UR4, c[0x0][0xca8] ;  /* 0x00019500ff0477ac */ /* 0x000ea40008000a00 */
[----:B--2---:R-:W-:-:S04]  /*01f0*/  UISETP.NE.U32.AND UP0, UPT, UR4, URZ, UPT ;  /* 0x000000ff0400728c */ /* 0x004fc8000bf05070 */
[----:B------:R-:W-:-:S09]  /*0200*/  UISETP.NE.AND.EX UP0, UPT, UR5, URZ, UPT, UP0 ;  /* 0x000000ff0500728c */ /* 0x000fd2000bf05300 */
[----:B------:R-:W-:Y:S05]  /*0210*/  BRA.U !UP0, `(.L_x_3) ;  /* 0x0000000108107547 */ /* 0x000fea000b800000 */
[----:B------:R-:W2:Y:S01]  /*0220*/  LDC.64 R38, c[0x0][0xca8] ;  /* 0x00032a00ff267b82 */ /* 0x000ea20000000a00 */
[----:B------:R-:W2:Y:S02]  /*0230*/  LDCU.64 UR4, c[0x0][0x358] ;  /* 0x00006b00ff0477ac */ /* 0x000ea40008000a00 */
[----:B--2---:R2:W5:Y:S01]  /*0240*/  LDG.E R38, desc[UR4][R38.64] ;  /* 0x0000000426267981 */ /* 0x004562000c1e1900 */
[----:B------:R-:W-:Y:S05]  /*0250*/  BRA `(.L_x_2) ;  /* 0x0000000000087947 */ /* 0x000fea0003800000 */
.L_x_3:
[----:B------:R-:W2:Y:S02]  /*0260*/  LDCU UR4, c[0x0][0xca0] ;  /* 0x00019400ff0477ac */ /* 0x000ea40008000800 */
[----:B--2---:R-:W-:Y:S02]  /*0270*/  MOV R38, UR4 ;  /* 0x0000000400267c02 */ /* 0x004fe40008000f00 */
.L_x_2:
[----:B------:R-:W-:Y:S01]  /*0280*/  IMAD.U32 R0, RZ, RZ, UR21 ;  /* 0x00000015ff007e24 */ /* 0x000fe2000f8e00ff */
[----:B------:R-:W-:Y:S04]  /*0290*/  BSSY.RECONVERGENT B0, `(.L_x_4) ;  /* 0x0000012000007945 */ /* 0x000fe80003800200 */
[C---:B------:R-:W-:Y:S02]  /*02a0*/  ISETP.NE.OR P2, PT, R0.reuse, 0x1, !P1 ;  /* 0x000000010000780c */ /* 0x040fe40004f45670 */
[----:B------:R-:W-:-:S11]  /*02b0*/  ISETP.NE.OR P0, PT, R0, 0x3, !P1 ;  /* 0x000000030000780c */ /* 0x000fd60004f05670 */
[----:B------:R-:W-:Y:S05]  /*02c0*/  @P2 BRA `(.L_x_5) ;  /* 0x0000000000382947 */ /* 0x000fea0003800000 */
[----:B------:R-:W3:Y:S02]  /*02d0*/  LDCU.64 UR4, c[0x0][0x348] ;  /* 0x00006900ff0477ac */ /* 0x000ee40008000a00 */
[----:B---3--:R-:W-:Y:S02]  /*02e0*/  UIADD3 UR10, UP3, UPT, UR4, 0x80, URZ ;  /* 0x00000080040a7890 */ /* 0x008fe4000ff7e0ff */
[----:B------:R-:W-:Y:S02]  /*02f0*/  UIADD3 UR8, UP2, UPT, UR4, 0x180, URZ ;  /* 0x0000018004087890 */ /* 0x000fe4000ff5e0ff */
[----:B------:R-:W-:Y:S02]  /*0300*/  UIADD3 UR6, UP1, UPT, UR4, 0x280, URZ ;  /* 0x0000028004067890 */ /* 0x000fe4000ff3e0ff */
[----:B------:R-:W-:Y:S02]  /*0310*/  UIADD3 UR4, UP0, UPT, UR4, 0x380, URZ ;  /* 0x0000038004047890 */ /* 0x000fe4000ff1e0ff */
[----:B------:R-:W-:-:S02]  /*0320*/  UIADD3.X UR11, UPT, UPT, URZ, UR5, URZ, UP3, !UPT ;  /* 0x00000005ff0b7290 */ /* 0x000fc40009ffe4ff */
[----:B------:R-:W-:Y:S02]  /*0330*/  UIADD3.X UR9, UPT, UPT, URZ, UR5, URZ, UP2, !UPT ;  /* 0x00000005ff097290 */ /* 0x000fe400097fe4ff */
[----:B------:R-:W-:Y:S02]  /*0340*/  UIADD3.X UR7, UPT, UPT, URZ, UR5, URZ, UP1, !UPT ;  /* 0x00000005ff077290 */ /* 0x000fe40008ffe4ff */
[----:B------:R-:W-:-:S03]  /*0350*/  UIADD3.X UR5, UPT, UPT, URZ, UR5, URZ, UP0, !UPT ;  /* 0x00000005ff057290 */ /* 0x000fc600087fe4ff */
[----:B------:R3:W-:Y:S02]  /*0360*/  UTMACCTL.PF [UR10] ;  /* 0x000000000a0079b9 */ /* 0x0007e40008040000 */
[----:B------:R3:W-:Y:S02]  /*0370*/  UTMACCTL.PF [UR8] ;  /* 0x00000000080079b9 */ /* 0x0007e40008040000 */
[----:B------:R3:W-:Y:S02]  /*0380*/  UTMACCTL.PF [UR6] ;  /* 0x00000000060079b9 */ /* 0x0007e40008040000 */
[----:B------:R3:W-:Y:S02]  /*0390*/  UTMACCTL.PF [UR4] ;  /* 0x00000000040079b9 */ /* 0x0007e40008040000 */
[----:B---3--:R-:W-:Y:S01]  /*03a0*/  NOP ;  /* 0x0000000000007918 */ /* 0x008fe20000000000 */
.L_x_5:
[----:B------:R-:W-:Y:S05]  /*03b0*/  BSYNC.RECONVERGENT B0 ;  /* 0x0000000000007941 */ /* 0x000fea0003800200 */
.L_x_4:
[----:B------:R-:W-:Y:S04]  /*03c0*/  BSSY.RECONVERGENT B0, `(.L_x_6) ;  /* 0x000000a000007945 */ /* 0x000fe80003800200 */
[----:B------:R-:W-:Y:S05]  /*03d0*/  @P0 BRA `(.L_x_7) ;  /* 0x0000000000200947 */ /* 0x000fea0003800000 */
[----:B------:R-:W3:Y:S02]  /*03e0*/  LDCU.64 UR4, c[0x0][0x348] ;  /* 0x00006900ff0477ac */ /* 0x000ee40008000a00 */
[----:B---3--:R-:W-:Y:S02]  /*03f0*/  UIADD3 UR6, UP1, UPT, UR4, 0x980, URZ ;  /* 0x0000098004067890 */ /* 0x008fe4000ff3e0ff */
[----:B------:R-:W-:Y:S02]  /*0400*/  UIADD3 UR4, UP0, UPT, UR4, 0xa80, URZ ;  /* 0x00000a8004047890 */ /* 0x000fe4000ff1e0ff */
[----:B------:R-:W-:Y:S02]  /*0410*/  UIADD3.X UR7, UPT, UPT, URZ, UR5, URZ, UP1, !UPT ;  /* 0x00000005ff077290 */ /* 0x000fe40008ffe4ff */
[----:B------:R-:W-:-:S07]  /*0420*/  UIADD3.X UR5, UPT, UPT, URZ, UR5, URZ, UP0, !UPT ;  /* 0x00000005ff057290 */ /* 0x000fce00087fe4ff */
[----:B------:R3:W-:Y:S02]  /*0430*/  UTMACCTL.PF [UR6] ;  /* 0x00000000060079b9 */ /* 0x0007e40008040000 */
[----:B------:R3:W-:Y:S02]  /*0440*/  UTMACCTL.PF [UR4] ;  /* 0x00000000040079b9 */ /* 0x0007e40008040000 */
[----:B---3--:R-:W-:Y:S01]  /*0450*/  NOP ;  /* 0x0000000000007918 */ /* 0x008fe20000000000 */
.L_x_7:
[----:B------:R-:W-:Y:S05]  /*0460*/  BSYNC.RECONVERGENT B0 ;  /* 0x0000000000007941 */ /* 0x000fea0003800200 */
.L_x_6:
[----:B------:R-:W3:Y:S01]  /*0470*/  LDCU.64 UR4, c[0x0][0xc88] ;  /* 0x00019100ff0477ac */ /* 0x000ee20008000a00 */
[----:B------:R-:W-:Y:S02]  /*0480*/  UISETP.EQ.U32.AND UP2, UPT, UR12, URZ, UPT ;  /* 0x000000ff0c00728c */ /* 0x000fe4000bf42070 */
[----:B------:R-:W-:Y:S02]  /*0490*/  UPLOP3.LUT UP4, UPT, UPT, UPT, UPT, 0x80, 0x8 ;  /* 0x000000000008789c */ /* 0x000fe40003f8f070 */
[----:B---3--:R-:W-:-:S04]  /*04a0*/  UISETP.NE.U32.AND UP0, UPT, UR4, URZ, UPT ;  /* 0x000000ff0400728c */ /* 0x008fc8000bf05070 */
[----:B------:R-:W-:-:S04]  /*04b0*/  UISETP.NE.AND.EX UP1, UPT, UR5, URZ, UPT, UP0 ;  /* 0x000000ff0500728c */ /* 0x000fc8000bf25300 */
[----:B------:R-:W-:-:S04]  /*04c0*/  UISETP.EQ.OR.EX UP3, UPT, UR13, URZ, !UP1, UP2 ;  /* 0x000000ff0d00728c */ /* 0x000fc8000cf62720 */
[----:B------:R-:W-:-:S06]  /*04d0*/  UP2UR UR4, UPR, URZ, 0x8 ;  /* 0x00000008ff047883 */ /* 0x000fcc0008000000 */
[----:B------:R-:W-:Y:S01]  /*04e0*/  MOV R83, UR4 ;  /* 0x0000000400537c02 */ /* 0x000fe20008000f00 */
[----:B------:R-:W-:Y:S06]  /*04f0*/  BRA.U !UP3, `(.L_x_8) ;  /* 0x000000010b207547 */ /* 0x000fec000b800000 */
[----:B------:R-:W-:Y:S01]  /*0500*/  UISETP.NE.U32.AND UP2, UPT, UR12, URZ, UPT ;  /* 0x000000ff0c00728c */ /* 0x000fe2000bf45070 */
[----:B-----5:R-:W-:Y:S01]  /*0510*/  FSETP.NEU.AND P0, PT, R41, RZ, PT ;  /* 0x000000ff2900720b */ /* 0x020fe20003f0d000 */
[----:B------:R-:W-:Y:S02]  /*0520*/  USEL UR4, URZ, 0xffffffff, UP1 ;  /* 0xffffffffff047887 */ /* 0x000fe40008800000 */
[----:B------:R-:W-:-:S10]  /*0530*/  UISETP.NE.AND.EX UP2, UPT, UR13, URZ, UPT, UP2 ;  /* 0x000000ff0d00728c */ /* 0x000fd4000bf45320 */
[----:B------:R-:W-:Y:S01]  /*0540*/  VOTEU.ANY UP0, P0 ;  /* 0x0000000000ff7886 */ /* 0x000fe20000000100 */
[----:B------:R-:W-:-:S04]  /*0550*/  @!UP2 USEL UR4, URZ, 0xffffffff, UP0 ;  /* 0xffffffffff04a887 */ /* 0x000fc80008000000 */
[----:B------:R-:W-:-:S04]  /*0560*/  ULOP3.LUT UR4, UR4, 0x1, URZ, 0xc0, !UPT ;  /* 0x0000000104047892 */ /* 0x000fc8000f8ec0ff */
[----:B------:R-:W-:-:S11]  /*0570*/  UISETP.NE.U32.AND UP4, UPT, UR4, 0x1, UPT ;  /* 0x000000010400788c */ /* 0x000fd6000bf85070 */
.L_x_8:
[----:B------:R-:W3:Y:S01]  /*0580*/  SHFL.IDX PT, R0, R81, RZ, 0x1f ;  /* 0x00001fff51007589 */ /* 0x000ee200000e0000 */
[----:B------:R-:W-:-:S04]  /*0590*/  UISETP.NE.AND UP0, UPT, UR21, 0x2, UPT ;  /* 0x000000021500788c */ /* 0x000fc8000bf05270 */
[----:B------:R-:W-:Y:S02]  /*05a0*/  UISETP.EQ.AND UP2, UPT, UR61, URZ, !UP0 ;  /* 0x000000ff3d00728c */ /* 0x000fe4000c742270 */
[----:B------:R-:W-:-:S04]  /*05b0*/  USEL UR47, URZ, 0x1, UP0 ;  /* 0x00000001ff2f7887 */ /* 0x000fc80008000000 */
[----:B------:R-:W-:Y:S02]  /*05c0*/  PLOP3.LUT P4, PT, P1, PT, UP2, 0x80, 0x8 ;  /* 0x000000000008781c */ /* 0x000fe40000f8f028 */
[----:B---3--:R-:W-:-:S13]  /*05d0*/  ISETP.NE.AND P0, PT, R0, RZ, PT ;  /* 0x000000ff0000720c */ /* 0x008fda0003f05270 */
[----:B------:R-:W-:Y:S05]  /*05e0*/  @P0 BRA `(.L_x_9) ;  /* 0x00000000005c0947 */ /* 0x000fea0003800000 */
[----:B------:R-:W-:Y:S01]  /*05f0*/  UMOV UR4, 0x400 ;  /* 0x0000040000047882 */ /* 0x000fe20000000000 */
[----:B------:R-:W-:Y:S01]  /*0600*/  UMOV UR6, 0x1 ;  /* 0x0000000100067882 */ /* 0x000fe20000000000 */
[----:B------:R-:W-:Y:S02]  /*0610*/  ULEA UR4, UR52, UR4, 0x18 ;  /* 0x0000000434047291 */ /* 0x000fe4000f8ec0ff */
[----:B------:R-:W-:-:S04]  /*0620*/  UIADD3 UR6, UPT, UPT, -UR6, 0x100000, URZ ;  /* 0x0010000006067890 */ /* 0x000fc8000fffe1ff */
[----:B------:R-:W-:Y:S02]  /*0630*/  USHF.L.U32 UR7, UR6, 0xb, URZ ;  /* 0x0000000b06077899 */ /* 0x000fe400080006ff */
[----:B------:R-:W-:Y:S01]  /*0640*/  USHF.L.U32 UR6, UR6, 0x1, URZ ;  /* 0x0000000106067899 */ /* 0x000fe200080006ff */
[----:B------:R-:W-:Y:S01]  /*0650*/  ELECT P0, URZ, PT ;  /* 0x0000000000ff782f */ /* 0x000fe20003800000 */
[----:B------:R-:W3:Y:S10]  /*0660*/  FENCE.VIEW.ASYNC.S ;  /* 0x00000000000073c6 */ /* 0x000ef40000000000 */
[----:B---3--:R3:W4:Y:S01]  /*0670*/  SYNCS.EXCH.64 URZ, [UR4], UR6 ;  /* 0x0000000604ff75b2 */ /* 0x0087220008000100 */
[----:B------:R3:W1:Y:S01]  /*0680*/  SYNCS.EXCH.64 URZ, [UR4+0x38], UR6 ;  /* 0x0000380604ff75b2 */ /* 0x0006620008000100 */
        /* <DEDUP_REMOVED lines=11> */
[----:B------:R3:W1:Y:S02]  /*0740*/  SYNCS.EXCH.64 URZ, [UR4+0x68], UR6 ;  /* 0x0000680604ff75b2 */ /* 0x0006640008000100 */
[----:B---3--:R-:W-:Y:S01]  /*0750*/  NOP ;  /* 0x0000000000007918 */ /* 0x008fe20000000000 */
.L_x_9:
[----:B------:R-:W3:Y:S01]  /*0760*/  SHFL.IDX PT, R0, R81, RZ, 0x1f ;  /* 0x00001fff51007589 */ /* 0x000ee200000e0000 */
[----:B------:R-:W-:Y:S01]  /*0770*/  NOP ;  /* 0x0000000000007918 */ /* 0x000fe20000000000 */
[----:B---3--:R-:W-:-:S13]  /*0780*/  ISETP.NE.AND P0, PT, R0, 0x1, PT ;  /* 0x000000010000780c */ /* 0x008fda0003f05270 */
[----:B------:R-:W-:Y:S05]  /*0790*/  @P0 BRA `(.L_x_10) ;  /* 0x0000000000540947 */ /* 0x000fea0003800000 */
[----:B------:R-:W-:Y:S01]  /*07a0*/  UMOV UR4, 0x400 ;  /* 0x0000040000047882 */ /* 0x000fe20000000000 */
[----:B------:R-:W-:Y:S01]  /*07b0*/  UMOV UR8, 0x20 ;  /* 0x0000002000087882 */ /* 0x000fe20000000000 */
[----:B------:R-:W-:Y:S01]  /*07c0*/  UMOV UR6, 0x80 ;  /* 0x0000008000067882 */ /* 0x000fe20000000000 */
[----:B------:R-:W-:Y:S02]  /*07d0*/  ULEA UR4, UR52, UR4, 0x18 ;  /* 0x0000000434047291 */ /* 0x000fe4000f8ec0ff */
[----:B------:R-:W-:-:S04]  /*07e0*/  UIADD3 UR8, UPT, UPT, -UR8, 0x100000, URZ ;  /* 0x0010000008087890 */ /* 0x000fc8000fffe1ff */
[----:B------:R-:W-:Y:S02]  /*07f0*/  USHF.L.U32 UR9, UR8, 0xb, URZ ;  /* 0x0000000b08097899 */ /* 0x000fe400080006ff */
[----:B------:R-:W-:Y:S02]  /*0800*/  USHF.L.U32 UR8, UR8, 0x1, URZ ;  /* 0x0000000108087899 */ /* 0x000fe400080006ff */
[----:B------:R-:W-:-:S04]  /*0810*/  UIADD3 UR6, UPT, UPT, -UR6, 0x100000, URZ ;  /* 0x0010000006067890 */ /* 0x000fc8000fffe1ff */
[----:B------:R-:W-:Y:S02]  /*0820*/  USHF.L.U32 UR7, UR6, 0xb, URZ ;  /* 0x0000000b06077899 */ /* 0x000fe400080006ff */
[----:B------:R-:W-:Y:S01]  /*0830*/  USHF.L.U32 UR6, UR6, 0x1, URZ ;  /* 0x0000000106067899 */ /* 0x000fe200080006ff */
[----:B------:R-:W-:Y:S01]  /*0840*/  ELECT P0, URZ, PT ;  /* 0x0000000000ff782f */ /* 0x000fe20003800000 */
[----:B------:R-:W3:Y:S02]  /*0850*/  FENCE.VIEW.ASYNC.S ;  /* 0x00000000000073c6 */ /* 0x000ee40000000000 */
[----:B---3--:R3:W1:Y:S08]  /*0860*/  SYNCS.EXCH.64 URZ, [UR4+0x70], UR8 ;  /* 0x0000700804ff75b2 */ /* 0x0086700008000100 */
[----:B------:R3:W1:Y:S01]  /*0870*/  SYNCS.EXCH.64 URZ, [UR4+0x90], UR6 ;  /* 0x0000900604ff75b2 */ /* 0x0006620008000100 */
[----:B------:R3:W1:Y:S01]  /*0880*/  SYNCS.EXCH.64 URZ, [UR4+0x78], UR8 ;  /* 0x0000780804ff75b2 */ /* 0x0006620008000100 */
[----:B------:R3:W1:Y:S01]  /*0890*/  SYNCS.EXCH.64 URZ, [UR4+0x98], UR6 ;  /* 0x0000980604ff75b2 */ /* 0x0006620008000100 */
[----:B------:R3:W1:Y:S01]  /*08a0*/  SYNCS.EXCH.64 URZ, [UR4+0x80], UR8 ;  /* 0x0000800804ff75b2 */ /* 0x0006620008000100 */
[----:B------:R3:W1:Y:S01]  /*08b0*/  SYNCS.EXCH.64 URZ, [UR4+0xa0], UR6 ;  /* 0x0000a00604ff75b2 */ /* 0x0006620008000100 */
[----:B------:R3:W1:Y:S01]  /*08c0*/  SYNCS.EXCH.64 URZ, [UR4+0x88], UR8 ;  /* 0x0000880804ff75b2 */ /* 0x0006620008000100 */
[----:B------:R3:W1:Y:S01]  /*08d0*/  SYNCS.EXCH.64 URZ, [UR4+0xa8], UR6 ;  /* 0x0000a80604ff75b2 */ /* 0x0006620008000100 */
[----:B------:R-:W-:Y:S01]  /*08e0*/  NOP ;  /* 0x0000000000007918 */ /* 0x000fe20000000000 */
.L_x_10:
[----:B------:R-:W2:Y:S01]  /*08f0*/  SHFL.IDX PT, R0, R81, RZ, 0x1f ;  /* 0x00001fff51007589 */ /* 0x000ea200000e0000 */
[----:B------:R-:W-:Y:S01]  /*0900*/  NOP ;  /* 0x0000000000007918 */ /* 0x000fe20000000000 */
[----:B--2---:R-:W-:-:S13]  /*0910*/  ISETP.NE.AND P0, PT, R0, 0x3, PT ;  /* 0x000000030000780c */ /* 0x004fda0003f05270 */
[----:B------:R-:W-:Y:S05]  /*0920*/  @P0 BRA `(.L_x_11) ;  /* 0x00000000002c0947 */ /* 0x000fea0003800000 */
[----:B---3--:R-:W-:Y:S01]  /*0930*/  UMOV UR6, 0x400 ;  /* 0x0000040000067882 */ /* 0x008fe20000000000 */
[----:B------:R-:W-:Y:S01]  /*0940*/  UMOV UR4, 0x20 ;  /* 0x0000002000047882 */ /* 0x000fe20000000000 */
[----:B------:R-:W-:Y:S02]  /*0950*/  ULEA UR6, UR52, UR6, 0x18 ;  /* 0x0000000634067291 */ /* 0x000fe4000f8ec0ff */
[----:B------:R-:W-:-:S04]  /*0960*/  UIADD3 UR4, UPT, UPT, -UR4, 0x100000, URZ ;  /* 0x0010000004047890 */ /* 0x000fc8000fffe1ff */
[----:B------:R-:W-:Y:S02]  /*0970*/  USHF.L.U32 UR5, UR4, 0xb, URZ ;  /* 0x0000000b04057899 */ /* 0x000fe400080006ff */
[----:B------:R-:W-:Y:S01]  /*0980*/  USHF.L.U32 UR4, UR4, 0x1, URZ ;  /* 0x0000000104047899 */ /* 0x000fe200080006ff */
[----:B------:R-:W-:Y:S01]  /*0990*/  ELECT P0, URZ, PT ;  /* 0x0000000000ff782f */ /* 0x000fe20003800000 */
[----:B------:R-:W2:Y:S10]  /*09a0*/  FENCE.VIEW.ASYNC.S ;  /* 0x00000000000073c6 */ /* 0x000eb40000000000 */
[----:B--2---:R2:W3:Y:S01]  /*09b0*/  SYNCS.EXCH.64 URZ, [UR6+0xb0], UR4 ;  /* 0x0000b00406ff75b2 */ /* 0x0044e20008000100 */
[----:B------:R2:W1:Y:S01]  /*09c0*/  SYNCS.EXCH.64 URZ, [UR6+0xb8], UR4 ;  /* 0x0000b80406ff75b2 */ /* 0x0004620008000100 */
[----:B------:R-:W-:Y:S01]  /*09d0*/  NOP ;  /* 0x0000000000007918 */ /* 0x000fe20000000000 */
.L_x_11:
[----:B------:R-:W4:Y:S01]  /*09e0*/  SHFL.IDX PT, R0, R81, RZ, 0x1f ;  /* 0x00001fff51007589 */ /* 0x000f2200000e0000 */
[----:B------:R-:W-:Y:S01]  /*09f0*/  NOP ;  /* 0x0000000000007918 */ /* 0x000fe20000000000 */
[----:B----4-:R-:W-:-:S13]  /*0a00*/  ISETP.NE.AND P0, PT, R0, 0x4, PT ;  /* 0x000000040000780c */ /* 0x010fda0003f05270 */
[----:B------:R-:W-:Y:S05]  /*0a10*/  @P0 BRA `(.L_x_12) ;  /* 0x0000000000480947 */ /* 0x000fea0003800000 */
[----:B--23--:R-:W-:Y:S01]  /*0a20*/  UMOV UR4, 0x1e0 ;  /* 0x000001e000047882 */ /* 0x00cfe20000000000 */
[----:B------:R-:W-:Y:S01]  /*0a30*/  UMOV UR6, 0x400 ;  /* 0x0000040000067882 */ /* 0x000fe20000000000 */
[----:B------:R-:W-:Y:S01]  /*0a40*/  USEL UR4, UR4, 0x1a0, UP4 ;  /* 0x000001a004047887 */ /* 0x000fe2000a000000 */
        /* <DEDUP_REMOVED lines=9> */
[----:B------:R-:W2:Y:S02]  /*0ae0*/  FENCE.VIEW.ASYNC.S ;  /* 0x00000000000073c6 */ /* 0x000ea40000000000 */
[----:B--2---:R4:W2:Y:S08]  /*0af0*/  SYNCS.EXCH.64 URZ, [UR6+0xc0], UR8 ;  /* 0x0000c00806ff75b2 */ /* 0x0048b00008000100 */
[----:B------:R4:W3:Y:S01]  /*0b00*/  SYNCS.EXCH.64 URZ, [UR6+0xd0], UR4 ;  /* 0x0000d00406ff75b2 */ /* 0x0008e20008000100 */
[----:B------:R4:W1:Y:S01]  /*0b10*/  SYNCS.EXCH.64 URZ, [UR6+0xc8], UR8 ;  /* 0x0000c80806ff75b2 */ /* 0x0008620008000100 */
[----:B------:R4:W1:Y:S02]  /*0b20*/  SYNCS.EXCH.64 URZ, [UR6+0xd8], UR4 ;  /* 0x0000d80406ff75b2 */ /* 0x0008640008000100 */
[----:B----4-:R-:W-:Y:S01]  /*0b30*/  NOP ;  /* 0x0000000000007918 */ /* 0x010fe20000000000 */
.L_x_12:
[----:B------:R-:W4:Y:S01]  /*0b40*/  SHFL.IDX PT, R0, R81, RZ, 0x1f ;  /* 0x00001fff51007589 */ /* 0x000f2200000e0000 */
[----:B------:R-:W-:Y:S01]  /*0b50*/  NOP ;  /* 0x0000000000007918 */ /* 0x000fe20000000000 */
[----:B----4-:R-:W-:-:S13]  /*0b60*/  ISETP.NE.AND P0, PT, R0, 0x5, PT ;  /* 0x000000050000780c */ /* 0x010fda0003f05270 */
[----:B------:R-:W-:Y:S05]  /*0b70*/  @P0 BRA `(.L_x_13) ;  /* 0x0000000000440947 */ /* 0x000fea0003800000 */
[----:B--23--:R-:W-:Y:S01]  /*0b80*/  UMOV UR4, 0x400 ;  /* 0x0000040000047882 */ /* 0x00cfe20000000000 */
        /* <DEDUP_REMOVED lines=16> */
.L_x_13:
[----:B------:R-:W4:Y:S01]  /*0c90*/  SHFL.IDX PT, R0, R81, RZ, 0x1f ;  /* 0x00001fff51007589 */ /* 0x000f2200000e0000 */
[----:B------:R-:W-:Y:S01]  /*0ca0*/  ISETP.NE.OR P1, PT, RZ, UR21, !P1 ;  /* 0x00000015ff007c0c */ /* 0x000fe2000cf25670 */
[----:B------:R-:W-:Y:S01]  /*0cb0*/  NOP ;  /* 0x0000000000007918 */ /* 0x000fe20000000000 */
[----:B----4-:R-:W-:-:S13]  /*0cc0*/  ISETP.NE.AND P0, PT, R0, 0x3, PT ;  /* 0x000000030000780c */ /* 0x010fda0003f05270 */
[----:B------:R-:W-:Y:S05]  /*0cd0*/  @P0 BRA `(.L_x_14) ;  /* 0x0000000000340947 */ /* 0x000fea0003800000 */
[----:B--23--:R-:W-:Y:S01]  /*0ce0*/  UMOV UR4, 0x400 ;  /* 0x0000040000047882 */ /* 0x00cfe20000000000 */
[----:B------:R-:W-:Y:S01]  /*0cf0*/  UMOV UR6, 0x20 ;  /* 0x0000002000067882 */ /* 0x000fe20000000000 */
[----:B------:R-:W-:Y:S02]  /*0d00*/  ULEA UR4, UR52, UR4, 0x18 ;  /* 0x0000000434047291 */ /* 0x000fe4000f8ec0ff */
[----:B------:R-:W-:-:S04]  /*0d10*/  UIADD3 UR6, UPT, UPT, -UR6, 0x100000, URZ ;  /* 0x0010000006067890 */ /* 0x000fc8000fffe1ff */
[----:B------:R-:W-:Y:S02]  /*0d20*/  USHF.L.U32 UR7, UR6, 0xb, URZ ;  /* 0x0000000b06077899 */ /* 0x000fe400080006ff */
[----:B------:R-:W-:Y:S01]  /*0d30*/  USHF.L.U32 UR6, UR6, 0x1, URZ ;  /* 0x0000000106067899 */ /* 0x000fe200080006ff */
[----:B------:R-:W-:Y:S01]  /*0d40*/  ELECT P0, URZ, PT ;  /* 0x0000000000ff782f */ /* 0x000fe20003800000 */
[----:B------:R-:W2:Y:S10]  /*0d50*/  FENCE.VIEW.ASYNC.S ;  /* 0x00000000000073c6 */ /* 0x000eb40000000000 */
[----:B--2---:R4:W2:Y:S01]  /*0d60*/  SYNCS.EXCH.64 URZ, [UR4+0x100], UR6 ;  /* 0x0001000604ff75b2 */ /* 0x0048a20008000100 */
[----:B------:R4:W3:Y:S01]  /*0d70*/  SYNCS.EXCH.64 URZ, [UR4+0x110], UR6 ;  /* 0x0001100604ff75b2 */ /* 0x0008e20008000100 */
[----:B------:R4:W1:Y:S01]  /*0d80*/  SYNCS.EXCH.64 URZ, [UR4+0x108], UR6 ;  /* 0x0001080604ff75b2 */ /* 0x0008620008000100 */
[----:B------:R4:W1:Y:S02]  /*0d90*/  SYNCS.EXCH.64 URZ, [UR4+0x118], UR6 ;  /* 0x0001180604ff75b2 */ /* 0x0008640008000100 */
[----:B----4-:R-:W-:Y:S01]  /*0da0*/  NOP ;  /* 0x0000000000007918 */ /* 0x010fe20000000000 */
.L_x_14:
[----:B------:R-:W-:Y:S01]  /*0db0*/  VOTEU.ALL UP0, P1 ;  /* 0x0000000000ff7886 */ /* 0x000fe20000800000 */
[----:B--23--:R-:W-:Y:S01]  /*0dc0*/  UMOV UR4, 0x20 ;  /* 0x0000002000047882 */ /* 0x00cfe20000000000 */
[----:B------:R-:W2:Y:S01]  /*0dd0*/  LDCU UR7, c[0x0][0x36c] ;  /* 0x00006d80ff0777ac */ /* 0x000ea20008000800 */
[----:B------:R-:W-:Y:S01]  /*0de0*/  NOP ;  /* 0x0000000000007918 */ /* 0x000fe20000000000 */
[----:B------:R-:W-:Y:S01]  /*0df0*/  LOP3.LUT R0, R94, 0x1f, RZ, 0xc0, !PT ;  /* 0x0000001f5e007812 */ /* 0x000fe200078ec0ff */
[----:B------:R-:W-:Y:S01]  /*0e00*/  @!UP0 UMOV UR6, 0x400 ;  /* 0x0000040000068882 */ /* 0x000fe20000000000 */
[----:B------:R-:W-:-:S04]  /*0e10*/  @!UP0 UIADD3 UR4, UPT, UPT, -UR4, 0x100000, URZ ;  /* 0x0010000004048890 */ /* 0x000fc8000fffe1ff */
[----:B------:R-:W-:Y:S02]  /*0e20*/  @!UP0 USHF.L.U32 UR5, UR4, 0xb, URZ ;  /* 0x0000000b04058899 */ /* 0x000fe400080006ff */
[----:B------:R-:W-:Y:S02]  /*0e30*/  @!UP0 USHF.L.U32 UR4, UR4, 0x1, URZ ;  /* 0x0000000104048899 */ /* 0x000fe400080006ff */
[----:B------:R-:W-:Y:S01]  /*0e40*/  @!UP0 ULEA UR6, UR52, UR6, 0x18 ;  /* 0x0000000634068291 */ /* 0x000fe2000f8ec0ff */
[----:B------:R-:W-:Y:S01]  /*0e50*/  VOTEU.ALL UP0, P1 ;  /* 0x0000000000ff7886 */ /* 0x000fe20000800000 */
[----:B------:R-:W-:Y:S02]  /*0e60*/  UISETP.NE.AND UP5, UPT, UR21, URZ, UPT ;  /* 0x000000ff1500728c */ /* 0x000fe4000bfa5270 */
[----:B--2---:R-:W-:Y:S01]  /*0e70*/  UISETP.EQ.U32.AND UP6, UPT, UR7, 0x1, UPT ;  /* 0x000000010700788c */ /* 0x004fe2000bfc2070 */
[----:B------:R-:W2:Y:S07]  /*0e80*/  FENCE.VIEW.ASYNC.S ;  /* 0x00000000000073c6 */ /* 0x000eae0000000000 */
[----:B--2---:R2:W3:Y:S01]  /*0e90*/  @!UP0 SYNCS.EXCH.64 URZ, [UR6+0x120], UR4 ;  /* 0x0001200406ff85b2 */ /* 0x0044e20008000100 */
[----:B------:R-:W-:Y:S05]  /*0ea0*/  BRA.U !UP6, `(.L_x_15) ;  /* 0x000000010e087547 */ /* 0x000fea000b800000 */
[----:B-1-3--:R-:W-:Y:S01]  /*0eb0*/  UCGABAR_ARV ;  /* 0x00000000000079c7 */ /* 0x00afe20008000000 */
[----:B------:R-:W-:Y:S05]  /*0ec0*/  BRA `(.L_x_16) ;  /* 0x0000000000047947 */ /* 0x000fea0003800000 */
.L_x_15:
[----:B-1-3--:R-:W-:Y:S01]  /*0ed0*/  NOP ;  /* 0x0000000000007918 */ /* 0x00afe20000000000 */
.L_x_16:
[----:B--2---:R-:W1:Y:S01]  /*0ee0*/  S2UR UR6, SR_CTAID.Y ;  /* 0x00000000000679c3 */ /* 0x004e620000002600 */
[----:B------:R-:W-:-:S05]  /*0ef0*/  CS2R.32 R82, SR_CgaSize ;  /* 0x0000000000527805 */ /* 0x000fca0000008a00 */
[----:B------:R-:W-:-:S05]  /*0f00*/  IMAD R82, R82, -0xa0, RZ ;  /* 0xffffff6052527824 */ /* 0x000fca00078e02ff */
[----:B------:R-:W-:-:S14]  /*0f10*/  R2UR UR4, R82 ;  /* 0x00000000520472ca */ /* 0x000fdc00000e0000 */
[----:B------:R-:W2:Y:S01]  /*0f20*/  LDCU UR4, c[0x0][UR4+0x2b4] ;  /* 0x00005680040477ac */ /* 0x000ea20008000800 */
[----:B------:R-:W-:-:S05]  /*0f30*/  CS2R.32 R82, SR_CgaSize ;  /* 0x0000000000527805 */ /* 0x000fca0000008a00 */
[----:B------:R-:W-:-:S05]  /*0f40*/  IMAD R82, R82, -0xa0, RZ ;  /* 0xffffff6052527824 */ /* 0x000fca00078e02ff */
[----:B------:R-:W-:-:S14]  /*0f50*/  R2UR UR5, R82 ;  /* 0x00000000520572ca */ /* 0x000fdc00000e0000 */
[----:B------:R-:W3:Y:S01]  /*0f60*/  LDCU UR5, c[0x0][UR5+0x2b0] ;  /* 0x00005600050577ac */ /* 0x000ee20008000800 */
[----:B------:R-:W4:Y:S01]  /*0f70*/  S2UR UR57, SR_CTAID.X ;  /* 0x00000000003979c3 */ /* 0x000f220000002500 */
[----:B------:R-:W-:-:S05]  /*0f80*/  CS2R.32 R82, SR_CgaSize ;  /* 0x0000000000527805 */ /* 0x000fca0000008a00 */
[----:B------:R-:W-:-:S05]  /*0f90*/  IMAD R82, R82, -0xa0, RZ ;  /* 0xffffff6052527824 */ /* 0x000fca00078e02ff */
[----:B------:R-:W-:-:S14]  /*0fa0*/  R2UR UR7, R82 ;  /* 0x00000000520772ca */ /* 0x000fdc00000e0000 */
[----:B------:R-:W3:Y:S01]  /*0fb0*/  LDCU UR7, c[0x0][UR7+0x2a4] ;  /* 0x00005480070777ac */ /* 0x000ee20008000800 */
[----:B------:R-:W3:Y:S01]  /*0fc0*/  LDCU UR22, c[0x0][0xf24] ;  /* 0x0001e480ff1677ac */ /* 0x000ee20008000800 */
[----:B------:R-:W1:Y:S01]  /*0fd0*/  S2UR UR44, SR_CTAID.Z ;  /* 0x00000000002c79c3 */ /* 0x000e620000002700 */
[----:B------:R-:W-:-:S05]  /*0fe0*/  CS2R.32 R82, SR_CgaSize ;  /* 0x0000000000527805 */ /* 0x000fca0000008a00 */
[----:B------:R-:W-:-:S05]  /*0ff0*/  IMAD R82, R82, -0xa0, RZ ;  /* 0xffffff6052527824 */ /* 0x000fca00078e02ff */
[----:B------:R-:W-:-:S14]  /*1000*/  R2UR UR63, R82 ;  /* 0x00000000523f72ca */ /* 0x000fdc00000e0000 */
[----:B------:R-:W3:Y:S01]  /*1010*/  LDCU UR63, c[0x0][UR63+0x2a0] ;  /* 0x000054003f3f77ac */ /* 0x000ee20008000800 */
[----:B------:R-:W-:Y:S01]  /*1020*/  USHF.L.U32 UR37, UR52, 0x8, URZ ;  /* 0x0000000834257899 */ /* 0x000fe200080006ff */
[----:B------:R-:W3:Y:S01]  /*1030*/  LDCU UR39, c[0x0][0xf24] ;  /* 0x0001e480ff2777ac */ /* 0x000ee20008000800 */
[----:B-1----:R-:W-:Y:S01]  /*1040*/  I2FP.F32.U32 R2, UR6 ;  /* 0x0000000600027c45 */ /* 0x002fe20008201000 */
[----:B------:R-:W1:Y:S04]  /*1050*/  LDCU UR24, c[0x0][0xf30] ;  /* 0x0001e600ff1877ac */ /* 0x000e680008000800 */
[----:B--2---:R-:W-:Y:S01]  /*1060*/  FMUL R2, R2, UR4 ;  /* 0x0000000402027c20 */ /* 0x004fe20008400000 */
[----:B------:R-:W-:Y:S01]  /*1070*/  ULOP3.LUT UR37, UR37, 0x100, URZ, 0xc0, !UPT ;  /* 0x0000010025257892 */ /* 0x000fe2000f8ec0ff */
[----:B----4-:R-:W-:Y:S01]  /*1080*/  I2FP.F32.U32 R3, UR57 ;  /* 0x0000003900037c45 */ /* 0x010fe20008201000 */
[----:B------:R-:W-:Y:S01]  /*1090*/  UMOV UR20, UR57 ;  /* 0x0000003900147c82 */ /* 0x000fe20008000000 */
[----:B---3--:R-:W-:-:S02]  /*10a0*/  UISETP.GE.AND UP2, UPT, UR22, 0x1, UPT ;  /* 0x000000011600788c */ /* 0x008fc4000bf46270 */
[----:B------:R-:W2:Y:S01]  /*10b0*/  F2I.U32.TRUNC.NTZ R2, R2 ;  /* 0x0000000200027305 */ /* 0x000ea2000020f000 */
[----:B------:R-:W-:Y:S01]  /*10c0*/  UMOV UR11, UR6 ;  /* 0x00000006000b7c82 */ /* 0x000fe20008000000 */
[----:B------:R-:W-:-:S06]  /*10d0*/  FMUL R3, R3, UR5 ;  /* 0x0000000503037c20 */ /* 0x000fcc0008400000 */
[----:B------:R-:W3:Y:S01]  /*10e0*/  F2I.U32.TRUNC.NTZ R3, R3 ;  /* 0x0000000300037305 */ /* 0x000ee2000020f000 */
[----:B--2---:R-:W-:Y:S02]  /*10f0*/  R2UR UR4, R2 ;  /* 0x00000000020472ca */ /* 0x004fe400000e0000 */
[----:B------:R-:W-:Y:S02]  /*1100*/  PRMT R2, RZ, 0x7610, R2 ;  /* 0x00007610ff027816 */ /* 0x000fe40000000002 */
[----:B---3--:R-:W-:Y:S02]  /*1110*/  R2UR UR5, R3 ;  /* 0x00000000030572ca */ /* 0x008fe400000e0000 */
[----:B------:R-:W-:-:S07]  /*1120*/  PRMT R3, RZ, 0x7610, R3 ;  /* 0x00007610ff037816 */ /* 0x000fce0000000003 */
[----:B------:R-:W-:-:S04]  /*1130*/  UIADD3 UR4, UPT, UPT, -UR4, URZ, URZ ;  /* 0x000000ff04047290 */ /* 0x000fc8000fffe1ff */
[----:B------:R-:W-:Y:S02]  /*1140*/  UIMAD UR4, UR7, UR4, UR6 ;  /* 0x00000004070472a4 */ /* 0x000fe4000f8e0206 */
[----:B------:R-:W-:-:S04]  /*1150*/  UIADD3 UR5, UPT, UPT, -UR5, URZ, URZ ;  /* 0x000000ff05057290 */ /* 0x000fc8000fffe1ff */
[----:B------:R-:W-:Y:S01]  /*1160*/  IMAD.U32 R82, RZ, RZ, UR4 ;  /* 0x00000004ff527e24 */ /* 0x000fe2000f8e00ff */
[----:B------:R-:W-:Y:S01]  /*1170*/  UIMAD UR63, UR63, UR5, UR57 ;  /* 0x000000053f3f72a4 */ /* 0x000fe2000f8e0239 */
[----:B-1----:R-:W-:Y:S11]  /*1180*/  BRA.U UP5, `(.L_x_17) ;  /* 0x00000001052c7547 */ /* 0x002ff6000b800000 */
[----:B------:R-:W-:Y:S01]  /*1190*/  R2UR UR4, R82 ;  /* 0x00000000520472ca */ /* 0x000fe200000e0000 */
[----:B------:R-:W-:-:S12]  /*11a0*/  UMOV UR7, 0x3 ;  /* 0x0000000300077882 */ /* 0x000fd80000000000 */
[----:B------:R-:W-:Y:S02]  /*11b0*/  UISETP.NE.AND UP0, UPT, UR4, URZ, UPT ;  /* 0x000000ff0400728c */ /* 0x000fe4000bf05270 */
[----:B------:R-:W-:Y:S02]  /*11c0*/  ULOP3.LUT UR4, UR63, 0xfffffffe, URZ, 0xc0, !UPT ;  /* 0xfffffffe3f047892 */ /* 0x000fe4000f8ec0ff */
[----:B------:R-:W-:Y:S02]  /*11d0*/  UISETP.LT.U32.OR UP0, UPT, UR63, 0x2, !UP0 ;  /* 0x000000023f00788c */ /* 0x000fe4000c701470 */
[----:B------:R-:W-:Y:S02]  /*11e0*/  USHF.L.U32 UR4, UR7, UR4, URZ ;  /* 0x0000000407047299 */ /* 0x000fe400080006ff */
[----:B------:R-:W-:Y:S02]  /*11f0*/  USEL UR6, URZ, 0x1, !UP0 ;  /* 0x00000001ff067887 */ /* 0x000fe4000c000000 */
[----:B------:R-:W-:-:S02]  /*1200*/  USEL UR5, URZ, 0x2, !UP0 ;  /* 0x00000002ff057887 */ /* 0x000fc4000c000000 */
[----:B------:R-:W-:Y:S02]  /*1210*/  IMAD.U32 R2, RZ, RZ, UR4 ;  /* 0x00000004ff027e24 */ /* 0x000fe4000f8e00ff */
[----:B------:R-:W-:-:S06]  /*1220*/  UIADD3 UR5, UPT, UPT, UR6, UR5, URZ ;  /* 0x0000000506057290 */ /* 0x000fcc000fffe0ff */
[----:B------:R-:W-:Y:S02]  /*1230*/  MOV R3, UR5 ;  /* 0x0000000500037c02 */ /* 0x000fe40008000f00 */
.L_x_17:
[----:B------:R-:W-:Y:S05]  /*1240*/  BRA.U !UP2, `(.L_x_18) ;  /* 0x000000010ad07547 */ /* 0x000fea000b800000 */
[----:B------:R-:W1:Y:S01]  /*1250*/  LDCU.128 UR12, c[0x0][0xf10] ;  /* 0x0001e200ff0c77ac */ /* 0x000e620008000c00 */
[----:B------:R-:W2:Y:S01]  /*1260*/  LDCU UR6, c[0x0][0x370] ;  /* 0x00006e00ff0677ac */ /* 0x000ea20008000800 */
[----:B------:R-:W3:Y:S01]  /*1270*/  LDCU UR7, c[0x0][0x374] ;  /* 0x00006e80ff0777ac */ /* 0x000ee20008000800 */
[----:B------:R-:W4:Y:S01]  /*1280*/  LDCU UR23, c[0x0][0xf0c] ;  /* 0x0001e180ff1777ac */ /* 0x000f220008000800 */
[----:B------:R-:W4:Y:S01]  /*1290*/  LDCU UR10, c[0x0][0xf20] ;  /* 0x0001e400ff0a77ac */ /* 0x000f220008000800 */
[----:B------:R-:W4:Y:S01]  /*12a0*/  LDCU.64 UR8, c[0x0][0xf28] ;  /* 0x0001e500ff0877ac */ /* 0x000f220008000a00 */
[----:B-1----:R-:W-:Y:S02]  /*12b0*/  UISETP.NE.AND UP3, UPT, UR14, 0x1, UPT ;  /* 0x000000010e00788c */ /* 0x002fe4000bf65270 */
[----:B---3--:R-:W-:Y:S02]  /*12c0*/  UIMAD.WIDE.U32 UR16, UR7, UR15, URZ ;  /* 0x0000000f071072a5 */ /* 0x008fe4000f8e00ff */
[----:B--2---:R-:W-:-:S02]  /*12d0*/  UIMAD.WIDE.U32 UR18, UR6, UR12, URZ ;  /* 0x0000000c061272a5 */ /* 0x004fc4000f8e00ff */
[----:B----4-:R-:W-:Y:S02]  /*12e0*/  UISETP.NE.AND UP0, UPT, UR23, 0x1, UPT ;  /* 0x000000011700788c */ /* 0x010fe4000bf05270 */
[----:B------:R-:W-:Y:S01]  /*12f0*/  UIMAD.WIDE.U32 UR4, UR20, UR12, URZ ;  /* 0x0000000c140472a5 */ /* 0x000fe2000f8e00ff */
[----:B------:R-:W-:Y:S02]  /*1300*/  UMOV UR16, UR17 ;  /* 0x0000001100107c82 */ /* 0x000fe40008000000 */
[----:B------:R-:W-:Y:S01]  /*1310*/  UMOV UR18, UR19 ;  /* 0x0000001300127c82 */ /* 0x000fe20008000000 */
[----:B------:R-:W-:Y:S02]  /*1320*/  @UP3 USHF.R.U32.HI UR7, URZ, UR10, UR16 ;  /* 0x0000000aff073299 */ /* 0x000fe40008011610 */
[----:B------:R-:W-:Y:S02]  /*1330*/  UISETP.NE.AND UP2, UPT, UR22, 0x1, UPT ;  /* 0x000000011600788c */ /* 0x000fe4000bf45270 */
[----:B------:R-:W-:-:S02]  /*1340*/  USHF.R.U32.HI UR5, URZ, UR13, UR5 ;  /* 0x0000000dff057299 */ /* 0x000fc40008011605 */
[----:B------:R-:W-:Y:S02]  /*1350*/  @UP0 USHF.R.U32.HI UR6, URZ, UR13, UR18 ;  /* 0x0000000dff060299 */ /* 0x000fe40008011612 */
[----:B------:R-:W-:Y:S02]  /*1360*/  UIMAD.WIDE.U32 UR16, UR11, UR15, URZ ;  /* 0x0000000f0b1072a5 */ /* 0x000fe4000f8e00ff */
[----:B------:R-:W-:Y:S02]  /*1370*/  UIMAD.WIDE.U32 UR12, UR7, UR8, URZ ;  /* 0x00000008070c72a5 */ /* 0x000fe4000f8e00ff */
[----:B------:R-:W-:Y:S02]  /*1380*/  UIMAD.WIDE.U32 UR18, UR6, UR8, URZ ;  /* 0x00000008061272a5 */ /* 0x000fe4000f8e00ff */
[----:B------:R-:W-:Y:S01]  /*1390*/  USEL UR5, UR20, UR5, !UP0 ;  /* 0x0000000514057287 */ /* 0x000fe2000c000000 */
[----:B------:R-:W-:Y:S02]  /*13a0*/  UMOV UR4, UR17 ;  /* 0x0000001100047c82 */ /* 0x000fe40008000000 */
[----:B------:R-:W-:Y:S01]  /*13b0*/  UMOV UR12, UR13 ;  /* 0x0000000d000c7c82 */ /* 0x000fe20008000000 */
[----:B------:R-:W-:-:S02]  /*13c0*/  USHF.R.U32.HI UR4, URZ, UR10, UR4 ;  /* 0x0000000aff047299 */ /* 0x000fc40008011604 */
[----:B------:R-:W-:Y:S01]  /*13d0*/  @UP2 USHF.R.U32.HI UR7, URZ, UR9, UR12 ;  /* 0x00000009ff072299 */ /* 0x000fe2000801160c */
[----:B------:R-:W-:Y:S01]  /*13e0*/  UMOV UR18, UR19 ;  /* 0x0000001300127c82 */ /* 0x000fe20008000000 */
[----:B------:R-:W-:Y:S02]  /*13f0*/  USEL UR4, UR11, UR4, !UP3 ;  /* 0x000000040b047287 */ /* 0x000fe4000d800000 */
[----:B------:R-:W-:Y:S02]  /*1400*/  @UP2 USHF.R.U32.HI UR6, URZ, UR9, UR18 ;  /* 0x00000009ff062299 */ /* 0x000fe40008011612 */
[----:B------:R-:W-:Y:S02]  /*1410*/  UIMAD UR7, UR7, UR22, URZ ;  /* 0x00000016070772a4 */ /* 0x000fe4000f8e02ff */
[----:B------:R-:W-:Y:S02]  /*1420*/  UIMAD UR10, UR6, UR22, URZ ;  /* 0x00000016060a72a4 */ /* 0x000fe4000f8e02ff */
[----:B------:R-:W-:-:S02]  /*1430*/  UISETP.GE.AND UP0, UPT, UR4, UR7, UPT ;  /* 0x000000070400728c */ /* 0x000fc4000bf06270 */
[----:B------:R-:W-:Y:S02]  /*1440*/  UIMAD.WIDE.U32 UR12, UR4, UR8, URZ ;  /* 0x00000008040c72a5 */ /* 0x000fe4000f8e00ff */
[----:B------:R-:W-:Y:S02]  /*1450*/  UISETP.GE.OR UP0, UPT, UR5, UR10, UP0 ;  /* 0x0000000a0500728c */ /* 0x000fe40008706670 */
[----:B------:R-:W-:Y:S02]  /*1460*/  UIMAD.WIDE.U32 UR16, UR5, UR8, URZ ;  /* 0x00000008051072a5 */ /* 0x000fe4000f8e00ff */
[----:B------:R-:W-:Y:S01]  /*1470*/  UIADD3 UR7, UPT, UPT, -UR4, URZ, URZ ;  /* 0x000000ff04077290 */ /* 0x000fe2000fffe1ff */
[----:B------:R-:W-:Y:S01]  /*1480*/  UMOV UR8, UR13 ;  /* 0x0000000d00087c82 */ /* 0x000fe20008000000 */
[----:B------:R-:W-:Y:S02]  /*1490*/  UIADD3 UR10, UPT, UPT, -UR5, URZ, URZ ;  /* 0x000000ff050a7290 */ /* 0x000fe4000fffe1ff */
[----:B------:R-:W-:-:S02]  /*14a0*/  USHF.R.U32.HI UR8, URZ, UR9, UR8 ;  /* 0x00000009ff087299 */ /* 0x000fc40008011608 */
[----:B------:R-:W-:Y:S02]  /*14b0*/  UIMAD UR11, UR14, UR7, UR11 ;  /* 0x000000070e0b72a4 */ /* 0x000fe4000f8e020b */
[----:B------:R-:W-:Y:S01]  /*14c0*/  USEL UR8, UR4, UR8, !UP2 ;  /* 0x0000000804087287 */ /* 0x000fe2000d000000 */
[----:B------:R-:W-:Y:S01]  /*14d0*/  @!UP0 UMOV UR7, UR17 ;  /* 0x0000001100078c82 */ /* 0x000fe20008000000 */
[----:B------:R-:W-:Y:S02]  /*14e0*/  UIMAD UR20, UR23, UR10, UR20 ;  /* 0x0000000a171472a4 */ /* 0x000fe4000f8e0214 */
[----:B------:R-:W-:Y:S02]  /*14f0*/  @!UP0 USHF.R.U32.HI UR7, URZ, UR9, UR7 ;  /* 0x00000009ff078299 */ /* 0x000fe40008011607 */
[----:B------:R-:W-:Y:S02]  /*1500*/  UIADD3 UR9, UPT, UPT, -UR8, URZ, URZ ;  /* 0x000000ff08097290 */ /* 0x000fe4000fffe1ff */
[----:B------:R-:W-:-:S02]  /*1510*/  @!UP0 USEL UR7, UR5, UR7, !UP2 ;  /* 0x0000000705078287 */ /* 0x000fc4000d000000 */
[----:B------:R-:W-:Y:S02]  /*1520*/  UIMAD UR9, UR22, UR9, UR4 ;  /* 0x00000009160972a4 */ /* 0x000fe4000f8e0204 */
[----:B------:R-:W-:Y:S02]  /*1530*/  @!UP0 UIADD3 UR8, UPT, UPT, UR8, -UR7, URZ ;  /* 0x8000000708088290 */ /* 0x000fe4000fffe0ff */
[----:B------:R-:W-:Y:S02]  /*1540*/  @!UP0 UIMAD UR6, UR9, UR6, UR7 ;  /* 0x00000006090682a4 */ /* 0x000fe4000f8e0207 */
[----:B------:R-:W-:-:S04]  /*1550*/  @!UP0 UIMAD UR4, UR8, UR22, UR5 ;  /* 0x00000016080482a4 */ /* 0x000fc8000f8e0205 */
[----:B------:R-:W-:Y:S01]  /*1560*/  UIMAD UR11, UR4, UR14, UR11 ;  /* 0x0000000e040b72a4 */ /* 0x000fe2000f8e020b */
[----:B------:R-:W-:Y:S02]  /*1570*/  @!UP0 UMOV UR5, UR6 ;  /* 0x0000000600058c82 */ /* 0x000fe40008000000 */
[----:B------:R-:W-:-:S12]  /*1580*/  UIMAD UR20, UR5, UR23, UR20 ;  /* 0x00000017051472a4 */ /* 0x000fd8000f8e0214 */
.L_x_18:
[----:B------:R-:W-:Y:S02]  /*1590*/  UISETP.NE.AND UP2, UPT, UR24, 0x1, UPT ;  /* 0x000000011800788c */ /* 0x000fe4000bf45270 */
[----:B------:R-:W-:Y:S02]  /*15a0*/  UISETP.NE.AND UP0, UPT, UR21, 0x2, UPT ;  /* 0x000000021500788c */ /* 0x000fe4000bf05270 */
[----:B------:R-:W-:Y:S02]  /*15b0*/  ULOP3.LUT UR59, UR57, 0x1, URZ, 0xc0, !UPT ;  /* 0x00000001393b7892 */ /* 0x000fe4000f8ec0ff */
[----:B------:R-:W-:-:S03]  /*15c0*/  USHF.R.U32.HI UR10, URZ, 0x1, UR37 ;  /* 0x00000001ff0a7899 */ /* 0x000fc60008011625 */
[----:B------:R-:W-:Y:S09]  /*15d0*/  BRA.U UP2, `(.L_x_19) ;  /* 0x0000000102407547 */ /* 0x000ff2000b800000 */
[----:B------:R-:W1:Y:S01]  /*15e0*/  LDCU.128 UR12, c[0x0][0xf10] ;  /* 0x0001e200ff0c77ac */ /* 0x000e620008000c00 */
[----:B------:R-:W2:Y:S01]  /*15f0*/  LDCU UR8, c[0x0][0xf0c] ;  /* 0x0001e180ff0877ac */ /* 0x000ea20008000800 */
[----:B------:R-:W3:Y:S01]  /*1600*/  LDCU UR9, c[0x0][0xf20] ;  /* 0x0001e400ff0977ac */ /* 0x000ee20008000800 */
[----:B-1----:R-:W-:Y:S02]  /*1610*/  UIMAD.WIDE.U32 UR4, UR20, UR12, URZ ;  /* 0x0000000c140472a5 */ /* 0x002fe4000f8e00ff */
[----:B------:R-:W-:Y:S02]  /*1620*/  UIMAD.WIDE.U32 UR6, UR11, UR15, URZ ;  /* 0x0000000f0b0672a5 */ /* 0x000fe4000f8e00ff */
[----:B--2---:R-:W-:Y:S02]  /*1630*/  UISETP.NE.AND UP2, UPT, UR8, 0x1, UPT ;  /* 0x000000010800788c */ /* 0x004fe4000bf45270 */
[----:B------:R-:W-:-:S03]  /*1640*/  USHF.R.U32.HI UR5, URZ, UR13, UR5 ;  /* 0x0000000dff057299 */ /* 0x000fc60008011605 */
[----:B------:R-:W-:Y:S01]  /*1650*/  UMOV UR4, UR7 ;  /* 0x0000000700047c82 */ /* 0x000fe20008000000 */
[----:B------:R-:W-:Y:S02]  /*1660*/  USEL UR5, UR20, UR5, !UP2 ;  /* 0x0000000514057287 */ /* 0x000fe4000d000000 */
[----:B------:R-:W-:Y:S02]  /*1670*/  UISETP.NE.AND UP2, UPT, UR14, 0x1, UPT ;  /* 0x000000010e00788c */ /* 0x000fe4000bf45270 */
[----:B---3--:R-:W-:-:S04]  /*1680*/  USHF.R.U32.HI UR4, URZ, UR9, UR4 ;  /* 0x00000009ff047299 */ /* 0x008fc80008011604 */
[----:B------:R-:W-:-:S04]  /*1690*/  USEL UR4, UR11, UR4, !UP2 ;  /* 0x000000040b047287 */ /* 0x000fc8000d000000 */
[----:B------:R-:W-:Y:S02]  /*16a0*/  UIADD3 UR6, UPT, UPT, UR5, -UR4, URZ ;  /* 0x8000000405067290 */ /* 0x000fe4000fffe0ff */
[----:B------:R-:W-:Y:S02]  /*16b0*/  UIADD3 UR4, UPT, UPT, -UR5, UR4, URZ ;  /* 0x0000000405047290 */ /* 0x000fe4000fffe1ff */
[----:B------:R-:W-:Y:S02]  /*16c0*/  UIMAD UR11, UR6, UR14, UR11 ;  /* 0x0000000e060b72a4 */ /* 0x000fe4000f8e020b */
[----:B------:R-:W-:-:S12]  /*16d0*/  UIMAD UR20, UR4, UR8, UR20 ;  /* 0x00000008041472a4 */ /* 0x000fd8000f8e0214 */
.L_x_19:
[----:B------:R-:W-:Y:S05]  /*16e0*/  BRA.U !UP6, `(.L_x_20) ;  /* 0x000000010e0c7547 */ /* 0x000fea000b800000 */
[----:B------:R-:W-:Y:S01]  /*16f0*/  UCGABAR_WAIT ;  /* 0x0000000000007dc7 */ /* 0x000fe20008000000 */
[----:B------:R-:W-:Y:S01]  /*1700*/  CCTL.IVALL ;  /* 0x00000000ff00798f */ /* 0x000fe20002000000 */
[----:B------:R-:W-:Y:S05]  /*1710*/  BRA `(.L_x_21) ;  /* 0x0000000000047947 */ /* 0x000fea0003800000 */
.L_x_20:
[----:B------:R-:W-:Y:S06]  /*1720*/  BAR.SYNC.DEFER_BLOCKING 0x0 ;  /* 0x0000000000007b1d */ /* 0x000fec0000010000 */
.L_x_21:
[----:B------:R-:W-:Y:S05]  /*1730*/  BRA.U UP0, `(.L_x_22) ;  /* 0x0000001500fc7547 */ /* 0x000fea000b800000 */
[----:B------:R-:W1:Y:S01]  /*1740*/  LDCU UR6, c[0x0][0x38c] ;  /* 0x00007180ff0677ac */ /* 0x000e620008000800 */
[----:B------:R-:W-:Y:S01]  /*1750*/  PLOP3.LUT P2, PT, PT, PT, UP4, 0x80, 0x8 ;  /* 0x000000000008781c */ /* 0x000fe20003f4f048 */
[----:B------:R-:W-:Y:S01]  /*1760*/  IMAD.MOV.U32 R12, RZ, RZ, 0x1 ;  /* 0x00000001ff0c7424 */ /* 0x000fe200078e00ff */
[----:B------:R-:W-:Y:S02]  /*1770*/  ISETP.NE.AND P3, PT, R0, RZ, P4 ;  /* 0x000000ff0000720c */ /* 0x000fe40002765270 */
[----:B------:R-:W-:Y:S02]  /*1780*/  CS2R R10, SRZ ;  /* 0x00000000000a7805 */ /* 0x000fe4000001ff00 */
[----:B------:R-:W-:Y:S01]  /*1790*/  PLOP3.LUT P2, PT, P2, PT, PT, 0x8, 0x80 ;  /* 0x000000000080781c */ /* 0x000fe2000174e170 */
[----:B------:R-:W-:Y:S01]  /*17a0*/  IMAD.MOV.U32 R9, RZ, RZ, RZ ;  /* 0x000000ffff097224 */ /* 0x000fe200078e00ff */
[----:B------:R-:W2:Y:S01]  /*17b0*/  LDCU UR51, c[0x0][0x370] ;  /* 0x00006e00ff3377ac */ /* 0x000ea20008000800 */
[----:B------:R-:W-:Y:S01]  /*17c0*/  IMAD.MOV.U32 R8, RZ, RZ, 0x1 ;  /* 0x00000001ff087424 */ /* 0x000fe200078e00ff */
[----:B------:R-:W3:Y:S01]  /*17d0*/  LDCU.64 UR30, c[0x0][0x348] ;  /* 0x00006900ff1e77ac */ /* 0x000ee20008000a00 */
[----:B------:R-:W4:Y:S01]  /*17e0*/  LDCU UR50, c[0x0][0x374] ;  /* 0x00006e80ff3277ac */ /* 0x000f220008000800 */
[----:B-1----:R-:W-:-:S02]  /*17f0*/  UIADD3 UR5, UPT, UPT, UR6, 0x7f, URZ ;  /* 0x0000007f06057890 */ /* 0x002fc4000fffe0ff */
[----:B------:R-:W-:Y:S02]  /*1800*/  UIADD3 UR58, UPT, UPT, UR6, 0xfe, URZ ;  /* 0x000000fe063a7890 */ /* 0x000fe4000fffe0ff */
[----:B------:R-:W-:Y:S01]  /*1810*/  USHF.R.S32.HI UR4, URZ, 0x1f, UR5 ;  /* 0x0000001fff047899 */ /* 0x000fe20008011405 */
[----:B------:R-:W-:-:S03]  /*1820*/  UMOV UR14, URZ ;  /* 0x000000ff000e7c82 */ /* 0x000fc60008000000 */
[----:B------:R-:W-:Y:S02]  /*1830*/  ULEA.HI UR4, UR4, UR5, URZ, 0x7 ;  /* 0x0000000504047291 */ /* 0x000fe4000f8f38ff */
[----:B------:R-:W-:Y:S02]  /*1840*/  UIADD3 UR5, UPT, UPT, UR6, -0x1, URZ ;  /* 0xffffffff06057890 */ /* 0x000fe4000fffe0ff */
[----:B------:R-:W-:Y:S02]  /*1850*/  USHF.R.S32.HI UR54, URZ, 0x7, UR4 ;  /* 0x00000007ff367899 */ /* 0x000fe40008011404 */
[----:B------:R-:W-:Y:S02]  /*1860*/  UISETP.GE.U32.AND UP1, UPT, UR5, -0xff, UPT ;  /* 0xffffff010500788c */ /* 0x000fe4000bf26070 */
[----:B------:R-:W-:-:S04]  /*1870*/  UISETP.LT.U32.AND UP0, UPT, UR54, 0x7, UPT ;  /* 0x000000073600788c */ /* 0x000fc8000bf01070 */
[----:B------:R-:W-:Y:S02]  /*1880*/  USEL UR53, UR54, 0x7, UP0 ;  /* 0x0000000736357887 */ /* 0x000fe40008000000 */
[----:B------:R-:W-:Y:S02]  /*1890*/  UISETP.NE.AND UP0, UPT, UR21, URZ, UPT ;  /* 0x000000ff1500728c */ /* 0x000fe4000bf05270 */
[----:B------:R-:W-:Y:S02]  /*18a0*/  UIADD3 UR4, UPT, UPT, UR53, -0x1, URZ ;  /* 0xffffffff35047890 */ /* 0x000fe4000fffe0ff */
[----:B------:R-:W-:Y:S02]  /*18b0*/  @UP1 UIADD3 UR4, UPT, UPT, UR53, URZ, URZ ;  /* 0x000000ff35041290 */ /* 0x000fe4000fffe0ff */
[----:B------:R-:W-:Y:S02]  /*18c0*/  USEL UR38, UR47, 0x2, UP0 ;  /* 0x000000022f267887 */ /* 0x000fe40008000000 */
[----:B------:R-:W-:-:S02]  /*18d0*/  UIADD3 UR56, UPT, UPT, UR54, -UR53, URZ ;  /* 0x8000003536387290 */ /* 0x000fc4000fffe0ff */
[----:B------:R-:W-:Y:S02]  /*18e0*/  UIADD3 UR45, UPT, UPT, UR4, 0x1, URZ ;  /* 0x00000001042d7890 */ /* 0x000fe4000fffe0ff */
[----:B--234-:R-:W-:-:S12]  /*18f0*/  UIADD3 UR55, UPT, UPT, -UR4, URZ, URZ ;  /* 0x000000ff04377290 */ /* 0x01cfd8000fffe1ff */
.L_x_46:
[----:B------:R-:W-:Y:S01]  /*1900*/  UISETP.NE.AND UP0, UPT, UR52, URZ, UPT ;  /* 0x000000ff3400728c */ /* 0x000fe2000bf05270 */
[----:B-1----:R-:W1:Y:S08]  /*1910*/  S2UR UR52, SR_CgaCtaId ;  /* 0x00000000003479c3 */ /* 0x002e700000008800 */
[----:B---3--:R-:W-:Y:S05]  /*1920*/  BRA.U UP0, `(.L_x_23) ;  /* 0x0000000100347547 */ /* 0x008fea000b800000 */
[----:B------:R-:W2:Y:S01]  /*1930*/  S2R R0, SR_CgaCtaId ;  /* 0x0000000000007919 */ /* 0x000ea20000008800 */
[----:B------:R-:W-:Y:S02]  /*1940*/  MOV R3, 0x400 ;  /* 0x0000040000037802 */ /* 0x000fe40000000f00 */
[----:B------:R-:W-:Y:S02]  /*1950*/  SHF.L.U32 R2, R8, 0x1f, RZ ;  /* 0x0000001f08027819 */ /* 0x000fe400000006ff */
[----:B--2---:R-:W-:-:S05]  /*1960*/  LEA R0, R0, R3, 0x18 ;  /* 0x0000000300007211 */ /* 0x004fca00078ec0ff */
[----:B------:R-:W-:-:S04]  /*1970*/  IMAD R3, R9, 0x8, R0 ;  /* 0x0000000809037824 */ /* 0x000fc800078e0200 */
[----:B------:R-:W2:Y:S02]  /*1980*/  SYNCS.PHASECHK.TRANS64.TRYWAIT P0, [R3+URZ+0x110], R2 ;  /* 0x00011002030075a7 */ /* 0x000ea400080011ff */
[----:B--2---:R-:W-:Y:S05]  /*1990*/  @!P0 BRA `(.L_x_24) ;  /* 0x0000008400b08947 */ /* 0x004fea0003800000 */
.L_x_154:
[----:B------:R-:W-:Y:S01]  /*19a0*/  VIADD R9, R9, 0x1 ;  /* 0x0000000109097836 */ /* 0x000fe20000000000 */
[----:B------:R2:W-:Y:S04]  /*19b0*/  SYNCS.ARRIVE.TRANS64.A1T0 RZ, [R3+URZ+0x100], RZ ;  /* 0x000100ff03ff79a7 */ /* 0x0005e800081000ff */
[----:B------:R-:W-:-:S04]  /*19c0*/  ISETP.NE.AND P0, PT, R9, 0x2, PT ;  /* 0x000000020900780c */ /* 0x000fc80003f05270 */
[----:B------:R-:W-:Y:S02]  /*19d0*/  SEL R9, R9, RZ, P0 ;  /* 0x000000ff09097207 */ /* 0x000fe40000000000 */
[----:B--2---:R-:W-:-:S04]  /*19e0*/  SEL R3, RZ, 0x1, P0 ;  /* 0x00000001ff037807 */ /* 0x004fc80000000000 */
[----:B------:R-:W-:Y:S02]  /*19f0*/  LOP3.LUT R8, R8, R3, RZ, 0x3c, !PT ;  /* 0x0000000308087212 */ /* 0x000fe400078e3cff */
.L_x_23:
[----:B------:R-:W-:Y:S01]  /*1a00*/  UMOV UR5, 0x400 ;  /* 0x0000040000057882 */ /* 0x000fe20000000000 */
[----:B------:R-:W-:Y:S01]  /*1a10*/  SHF.L.U32 R0, R12, 0x1f, RZ ;  /* 0x0000001f0c007819 */ /* 0x000fe200000006ff */
[----:B-1----:R-:W-:Y:S02]  /*1a20*/  ULEA UR5, UR52, UR5, 0x18 ;  /* 0x0000000534057291 */ /* 0x002fe4000f8ec0ff */
[----:B------:R-:W-:Y:S02]  /*1a30*/  UISETP.GE.U32.AND UP0, UPT, UR58, 0xff, UPT ;  /* 0x000000ff3a00788c */ /* 0x000fe4000bf06070 */
[----:B------:R-:W-:Y:S02]  /*1a40*/  ULEA UR4, UR14, UR5, 0x3 ;  /* 0x000000050e047291 */ /* 0x000fe4000f8e18ff */
[----:B------:R-:W-:-:S04]  /*1a50*/  ULEA UR35, UR11, UR59, 0x1 ;  /* 0x0000003b0b237291 */ /* 0x000fc8000f8e08ff */
[----:B------:R-:W-:-:S03]  /*1a60*/  USHF.L.U32 UR35, UR35, 0x6, URZ ;  /* 0x0000000623237899 */ /* 0x000fc600080006ff */
[----:B------:R1:W2:Y:S01]  /*1a70*/  SYNCS.PHASECHK.TRANS64.TRYWAIT P1, [UR4+0x38], R0 ;  /* 0x00003800ff0075a7 */ /* 0x0002a20008021104 */
[----:B------:R-:W-:-:S03]  /*1a80*/  ULEA.HI UR4, UR20, UR20, URZ, 0x1 ;  /* 0x0000001414047291 */ /* 0x000fc6000f8f08ff */
[----:B------:R-:W-:Y:S01]  /*1a90*/  UMOV UR20, URZ ;  /* 0x000000ff00147c82 */ /* 0x000fe20008000000 */
[----:B------:R-:W-:Y:S02]  /*1aa0*/  USHF.L.U32 UR6, UR4, 0x7, URZ ;  /* 0x0000000704067899 */ /* 0x000fe400080006ff */
[----:B------:R-:W-:Y:S02]  /*1ab0*/  ULOP3.LUT UR27, UR4, 0xfffffffe, URZ, 0xc0, !UPT ;  /* 0xfffffffe041b7892 */ /* 0x000fe4000f8ec0ff */
[----:B------:R-:W-:Y:S02]  /*1ac0*/  ULOP3.LUT UR6, UR6, 0xffffff00, URZ, 0xc0, !UPT ;  /* 0xffffff0006067892 */ /* 0x000fe4000f8ec0ff */
[----:B------:R-:W-:Y:S02]  /*1ad0*/  ULOP3.LUT UR27, UR27, 0x1, UR57, 0xf8, !UPT ;  /* 0x000000011b1b7892 */ /* 0x000fe4000f8ef839 */
[----:B------:R-:W-:Y:S01]  /*1ae0*/  ULEA UR43, UR59, UR6, 0x7 ;  /* 0x000000063b2b7291 */ /* 0x000fe2000f8e38ff */
[----:B------:R-:W-:Y:S11]  /*1af0*/  BRA.U !UP0, `(.L_x_25) ;  /* 0x0000000508207547 */ /* 0x000ff6000b800000 */
[----:B------:R-:W-:Y:S01]  /*1b00*/  UMOV UR15, UR55 ;  /* 0x00000037000f7c82 */ /* 0x000fe20008000000 */
[----:B------:R-:W-:Y:S01]  /*1b10*/  UMOV UR4, UR14 ;  /* 0x0000000e00047c82 */ /* 0x000fe20008000000 */
[----:B------:R-:W-:Y:S01]  /*1b20*/  UMOV UR28, 0xffffffff ;  /* 0xffffffff001c7882 */ /* 0x000fe20000000000 */
[----:B------:R-:W-:-:S05]  /*1b30*/  UMOV UR42, URZ ;  /* 0x000000ff002a7c82 */ /* 0x000fca0008000000 */
.L_x_33:
[----:B------:R-:W-:Y:S01]  /*1b40*/  ULEA UR6, UR4, UR5, 0x3 ;  /* 0x0000000504067291 */ /* 0x000fe2000f8e18ff */
[----:B--2---:R-:W-:Y:S01]  /*1b50*/  @P4 MOV R2, 0xc800 ;  /* 0x0000c80000024802 */ /* 0x004fe20000000f00 */
[----:B--23--:R-:W-:Y:S10]  /*1b60*/  @P1 BRA `(.L_x_26) ;  /* 0x00000000000c1947 */ /* 0x00cff40003800000 */
[----:B------:R-:W-:-:S04]  /*1b70*/  SHF.L.U32 R3, R12, 0x1f, RZ ;  /* 0x0000001f0c037819 */ /* 0x000fc800000006ff */
[----:B------:R-:W2:Y:S02]  /*1b80*/  SYNCS.PHASECHK.TRANS64.TRYWAIT P0, [UR6+0x38], R3 ;  /* 0x00003803ff0075a7 */ /* 0x000ea40008001106 */
[----:B--2---:R-:W-:Y:S05]  /*1b90*/  @!P0 BRA `(.L_x_27) ;  /* 0x0000008400448947 */ /* 0x004fea0003800000 */
.L_x_26:
[----:B------:R2:W-:Y:S01]  /*1ba0*/  @P4 SYNCS.ARRIVE.TRANS64 RZ, [UR6], R2 ;  /* 0x00000002ffff49a7 */ /* 0x0005e20008000006 */
[----:B------:R-:W-:Y:S02]  /*1bb0*/  ULOP3.LUT UR7, UR38, 0x2, URZ, 0xfc, !UPT ;  /* 0x0000000226077892 */ /* 0x000fe4000f8efcff */
[----:B------:R-:W-:Y:S02]  /*1bc0*/  UIADD3 UR15, UPT, UPT, UR15, 0x1, URZ ;  /* 0x000000010f0f7890 */ /* 0x000fe4000fffe0ff */
[----:B------:R-:W-:Y:S02]  /*1bd0*/  UISETP.NE.AND UP0, UPT, UR7, 0x2, UPT ;  /* 0x000000020700788c */ /* 0x000fe4000bf05270 */
[----:B------:R-:W-:Y:S02]  /*1be0*/  UIADD3 UR28, UPT, UPT, UR28, 0x1, URZ ;  /* 0x000000011c1c7890 */ /* 0x000fe4000fffe0ff */
[----:B------:R-:W-:-:S05]  /*1bf0*/  UISETP.NE.AND UP4, UPT, UR15, 0x1, UPT ;  /* 0x000000010f00788c */ /* 0x000fca000bf85270 */
[----:B------:R-:W-:Y:S05]  /*1c00*/  BRA.U UP0, `(.L_x_28) ;  /* 0x0000000100047547 */ /* 0x000fea000b800000 */
[----:B------:R-:W-:Y:S05]  /*1c10*/  BPT.TRAP 0x1 ;  /* 0x000000040000795c */ /* 0x000fea0000300000 */
.L_x_28:
[----:B------:R-:W-:Y:S04]  /*1c20*/  BSSY.RECONVERGENT B0, `(.L_x_29) ;  /* 0x0000003000007945 */ /* 0x000fe80003800200 */
[----:B------:R-:W-:Y:S05]  /*1c30*/  @!P3 BRA `(.L_x_30) ;  /* 0x000000000004b947 */ /* 0x000fea0003800000 */
[----:B------:R-:W-:Y:S05]  /*1c40*/  BPT.TRAP 0x1 ;  /* 0x000000040000795c */ /* 0x000fea0000300000 */
.L_x_30:
[----:B------:R-:W-:Y:S05]  /*1c50*/  BSYNC.RECONVERGENT B0 ;  /* 0x0000000000007941 */ /* 0x000fea0003800200 */
.L_x_29:
[----:B------:R-:W-:Y:S01]  /*1c60*/  UIADD3 UR7, UPT, UPT, UR4, 0x1, URZ ;  /* 0x0000000104077890 */ /* 0x000fe2000fffe0ff */
[----:B------:R-:W-:Y:S01]  /*1c70*/  BSSY.RECONVERGENT B0, `(.L_x_31) ;  /* 0x000002c000007945 */ /* 0x000fe20003800200 */
[----:B------:R-:W-:Y:S02]  /*1c80*/  ELECT P0, URZ, PT ;  /* 0x0000000000ff782f */ /* 0x000fe40003800000 */
[----:B------:R-:W-:-:S04]  /*1c90*/  UISETP.NE.AND UP0, UPT, UR7, 0x7, UPT ;  /* 0x000000070700788c */ /* 0x000fc8000bf05270 */
[----:B------:R-:W-:Y:S02]  /*1ca0*/  USEL UR8, URZ, 0x1, UP0 ;  /* 0x00000001ff087887 */ /* 0x000fe40008000000 */
[----:B------:R-:W-:-:S04]  /*1cb0*/  USEL UR14, UR7, URZ, UP0 ;  /* 0x000000ff070e7287 */ /* 0x000fc80008000000 */
[----:B------:R-:W-:Y:S01]  /*1cc0*/  ULEA UR7, UR14, UR5, 0x3 ;  /* 0x000000050e077291 */ /* 0x000fe2000f8e18ff */
[----:B------:R-:W-:-:S04]  /*1cd0*/  LOP3.LUT R12, R12, UR8, RZ, 0x3c, !PT ;  /* 0x000000080c0c7c12 */ /* 0x000fc8000f8e3cff */
[----:B-1----:R-:W-:-:S04]  /*1ce0*/  SHF.L.U32 R0, R12, 0x1f, RZ ;  /* 0x0000001f0c007819 */ /* 0x002fc800000006ff */
[----:B------:R1:W3:Y:S01]  /*1cf0*/  SYNCS.PHASECHK.TRANS64.TRYWAIT P1, [UR7+0x38], R0 ;  /* 0x00003800ff0075a7 */ /* 0x0002e20008021107 */
[----:B------:R-:W-:Y:S05]  /*1d00*/  @!P0 BRA `(.L_x_32) ;  /* 0x0000000000888947 */ /* 0x000fea0003800000 */
[----:B------:R-:W-:Y:S02]  /*1d10*/  USHF.L.U32 UR24, UR4, 0x9, URZ ;  /* 0x0000000904187899 */ /* 0x000fe400080006ff */
[----:B------:R-:W-:Y:S02]  /*1d20*/  ULEA UR40, UR4, UR5, 0xe ;  /* 0x0000000504287291 */ /* 0x000fe4000f8e70ff */
[----:B------:R-:W-:Y:S02]  /*1d30*/  UIADD3 UR22, UP3, UPT, UR30, 0x80, URZ ;  /* 0x000000801e167890 */ /* 0x000fe4000ff7e0ff */
[----:B------:R-:W-:Y:S02]  /*1d40*/  ULEA UR32, UR4, UR5, 0xd ;  /* 0x0000000504207291 */ /* 0x000fe4000f8e68ff */
[----:B------:R-:W-:Y:S02]  /*1d50*/  UIADD3 UR20, UP2, UPT, UR30, 0x180, URZ ;  /* 0x000001801e147890 */ /* 0x000fe4000ff5e0ff */
[----:B------:R-:W-:-:S02]  /*1d60*/  UIADD3 UR18, UP1, UPT, UR30, 0x280, URZ ;  /* 0x000002801e127890 */ /* 0x000fc4000ff3e0ff */
[----:B------:R-:W-:Y:S02]  /*1d70*/  UIADD3 UR16, UP0, UPT, UR30, 0x380, URZ ;  /* 0x000003801e107890 */ /* 0x000fe4000ff1e0ff */
[----:B------:R-:W-:Y:S02]  /*1d80*/  ULOP3.LUT UR8, UR24, UR37, URZ, 0xfc, !UPT ;  /* 0x0000002518087292 */ /* 0x000fe4000f8efcff */
[----:B------:R-:W-:Y:S02]  /*1d90*/  ULOP3.LUT UR41, UR6, 0xfefffff8, URZ, 0xc0, !UPT ;  /* 0xfefffff806297892 */ /* 0x000fe4000f8ec0ff */
[----:B------:R-:W-:Y:S02]  /*1da0*/  UIADD3.X UR23, UPT, UPT, URZ, UR31, URZ, UP3, !UPT ;  /* 0x0000001fff177290 */ /* 0x000fe40009ffe4ff */
[----:B------:R-:W-:Y:S02]  /*1db0*/  UIADD3 UR40, UPT, UPT, UR40, 0x8400, URZ ;  /* 0x0000840028287890 */ /* 0x000fe4000fffe0ff */
[----:B------:R-:W-:-:S02]  /*1dc0*/  UIADD3.X UR21, UPT, UPT, URZ, UR31, URZ, UP2, !UPT ;  /* 0x0000001fff157290 */ /* 0x000fc400097fe4ff */
[----:B------:R-:W-:Y:S02]  /*1dd0*/  UIADD3 UR32, UPT, UPT, UR32, 0x24400, URZ ;  /* 0x0002440020207890 */ /* 0x000fe4000fffe0ff */
[----:B------:R-:W-:Y:S02]  /*1de0*/  UIADD3.X UR19, UPT, UPT, URZ, UR31, URZ, UP1, !UPT ;  /* 0x0000001fff137290 */ /* 0x000fe40008ffe4ff */
[----:B------:R-:W-:Y:S02]  /*1df0*/  UIADD3 UR24, UPT, UPT, UR5, 0x32400, UR24 ;  /* 0x0003240005187890 */ /* 0x000fe4000fffe018 */
[----:B------:R-:W-:Y:S02]  /*1e00*/  UIADD3.X UR17, UPT, UPT, URZ, UR31, URZ, UP0, !UPT ;  /* 0x0000001fff117290 */ /* 0x000fe400087fe4ff */
[----:B------:R-:W-:Y:S01]  /*1e10*/  UIADD3 UR8, UPT, UPT, UR5, 0x33200, UR8 ;  /* 0x0003320005087890 */ /* 0x000fe2000fffe008 */
[----:B------:R-:W-:Y:S01]  /*1e20*/  UMOV UR46, 0x0 ;  /* 0x00000000002e7882 */ /* 0x000fe20000000000 */
[----:B------:R-:W-:Y:S01]  /*1e30*/  UMOV UR47, 0x10000000 ;  /* 0x10000000002f7882 */ /* 0x000fe20000000000 */
[----:B------:R-:W-:Y:S01]  /*1e40*/  UMOV UR34, UR42 ;  /* 0x0000002a00227c82 */ /* 0x000fe20008000000 */
[----:B------:R-:W-:Y:S01]  /*1e50*/  UMOV UR36, UR44 ;  /* 0x0000002c00247c82 */ /* 0x000fe20008000000 */
[----:B------:R-:W-:Y:S01]  /*1e60*/  UMOV UR33, UR41 ;  /* 0x0000002900217c82 */ /* 0x000fe20008000000 */
[----:B------:R-:W-:Y:S01]  /*1e70*/  UMOV UR26, URZ ;  /* 0x000000ff001a7c82 */ /* 0x000fe20008000000 */
[----:B------:R-:W-:Y:S01]  /*1e80*/  UMOV UR29, UR44 ;  /* 0x0000002c001d7c82 */ /* 0x000fe20008000000 */
[----:B------:R-:W-:Y:S01]  /*1e90*/  UMOV UR25, UR41 ;  /* 0x0000002900197c82 */ /* 0x000fe20008000000 */
[----:B------:R4:W-:Y:S01]  /*1ea0*/  UTMALDG.3D.2CTA [UR40], [UR22], desc[UR46] ;  /* 0x00002e28160075b4 */ /* 0x0009e20008211000 */
[----:B------:R-:W-:Y:S01]  /*1eb0*/  UMOV UR7, 0x30000 ;  /* 0x0003000000077882 */ /* 0x000fe20000000000 */
[----:B------:R-:W-:Y:S01]  /*1ec0*/  UMOV UR12, UR28 ;  /* 0x0000001c000c7c82 */ /* 0x000fe20008000000 */
[----:B------:R-:W-:Y:S01]  /*1ed0*/  UMOV UR13, UR44 ;  /* 0x0000002c000d7c82 */ /* 0x000fe20008000000 */
[----:B------:R-:W-:Y:S01]  /*1ee0*/  UMOV UR9, UR41 ;  /* 0x0000002900097c82 */ /* 0x000fe20008000000 */
[----:B------:R4:W-:Y:S01]  /*1ef0*/  UTMALDG.3D.2CTA [UR32], [UR20], desc[UR46] ;  /* 0x00002e20140075b4 */ /* 0x0009e20008211000 */
[----:B------:R4:W-:Y:S01]  /*1f00*/  UTMALDG.4D.2CTA [UR24], [UR18], desc[UR46] ;  /* 0x00002e18120075b4 */ /* 0x0009e20008219000 */
[----:B------:R4:W-:Y:S02]  /*1f10*/  UTMALDG.4D.MULTICAST.2CTA [UR8], [UR16], UR7, desc[UR46] ;  /* 0x00002e08100073b4 */ /* 0x0009e40008219807 */
[----:B----4-:R-:W-:Y:S01]  /*1f20*/  NOP ;  /* 0x0000000000007918 */ /* 0x010fe20000000000 */
.L_x_32:
[----:B------:R-:W-:Y:S05]  /*1f30*/  BSYNC.RECONVERGENT B0 ;  /* 0x0000000000007941 */ /* 0x000fea0003800200 */
.L_x_31:
[----:B------:R-:W-:Y:S01]  /*1f40*/  UIADD3 UR42, UPT, UPT, UR42, 0x80, URZ ;  /* 0x000000802a2a7890 */ /* 0x000fe2000fffe0ff */
[----:B------:R-:W-:Y:S01]  /*1f50*/  UMOV UR4, UR14 ;  /* 0x0000000e00047c82 */ /* 0x000fe20008000000 */
[----:B------:R-:W-:Y:S01]  /*1f60*/  UMOV UR20, UR45 ;  /* 0x0000002d00147c82 */ /* 0x000fe20008000000 */
[----:B------:R-:W-:Y:S09]  /*1f70*/  BRA.U UP4, `(.L_x_33) ;  /* 0xfffffff904f07547 */ /* 0x000ff2000b83ffff */
.L_x_25:
[----:B------:R-:W-:Y:S01]  /*1f80*/  ULEA UR4, UR14, UR5, 0x3 ;  /* 0x000000050e047291 */ /* 0x000fe2000f8e18ff */
[----:B-1----:R-:W-:Y:S01]  /*1f90*/  SHF.L.U32 R0, R12, 0x1f, RZ ;  /* 0x0000001f0c007819 */ /* 0x002fe200000006ff */
[----:B------:R-:W-:Y:S01]  /*1fa0*/  @!P2 SYNCS.ARRIVE.TRANS64.A1T0 RZ, [UR5+0xb8], RZ ;  /* 0x0000b8ffffffa9a7 */ /* 0x000fe20008100005 */
[----:B------:R-:W-:-:S06]  /*1fb0*/  UISETP.GT.AND UP0, UPT, UR54, UR53, UPT ;  /* 0x000000353600728c */ /* 0x000fcc000bf04270 */
[----:B--23--:R1:W2:Y:S03]  /*1fc0*/  SYNCS.PHASECHK.TRANS64.TRYWAIT P1, [UR4+0x38], R0 ;  /* 0x00003800ff0075a7 */ /* 0x00c2a60008021104 */
[----:B------:R-:W-:Y:S05]  /*1fd0*/  BRA.U !UP0, `(.L_x_34) ;  /* 0x0000000508147547 */ /* 0x000fea000b800000 */
[----:B------:R-:W-:Y:S01]  /*1fe0*/  UIADD3 UR15, UPT, UPT, UR56, UR20, URZ ;  /* 0x00000014380f7290 */ /* 0x000fe2000fffe0ff */
[----:B------:R-:W-:-:S11]  /*1ff0*/  UMOV UR6, UR14 ;  /* 0x0000000e00067c82 */ /* 0x000fd60008000000 */
.L_x_42:
[----:B------:R-:W-:Y:S01]  /*2000*/  ULEA UR7, UR6, UR5, 0x3 ;  /* 0x0000000506077291 */ /* 0x000fe2000f8e18ff */
[----:B--2---:R-:W-:Y:S01]  /*2010*/  @P4 MOV R2, 0xc800 ;  /* 0x0000c80000024802 */ /* 0x004fe20000000f00 */
[----:B--23--:R-:W-:Y:S10]  /*2020*/  @P1 BRA `(.L_x_35) ;  /* 0x00000000000c1947 */ /* 0x00cff40003800000 */
[----:B------:R-:W-:-:S04]  /*2030*/  SHF.L.U32 R3, R12, 0x1f, RZ ;  /* 0x0000001f0c037819 */ /* 0x000fc800000006ff */
[----:B------:R-:W2:Y:S02]  /*2040*/  SYNCS.PHASECHK.TRANS64.TRYWAIT P0, [UR7+0x38], R3 ;  /* 0x00003803ff0075a7 */ /* 0x000ea40008001107 */
[----:B--2---:R-:W-:Y:S05]  /*2050*/  @!P0 BRA `(.L_x_36) ;  /* 0x00000080002c8947 */ /* 0x004fea0003800000 */
.L_x_35:
[----:B------:R2:W-:Y:S01]  /*2060*/  @P4 SYNCS.ARRIVE.TRANS64 RZ, [UR7], R2 ;  /* 0x00000002ffff49a7 */ /* 0x0005e20008000007 */
[----:B------:R-:W-:-:S04]  /*2070*/  ULOP3.LUT UR4, UR38, 0x2, URZ, 0xfc, !UPT ;  /* 0x0000000226047892 */ /* 0x000fc8000f8efcff */
[----:B------:R-:W-:-:S09]  /*2080*/  UISETP.NE.AND UP0, UPT, UR4, 0x2, UPT ;  /* 0x000000020400788c */ /* 0x000fd2000bf05270 */
[----:B------:R-:W-:Y:S05]  /*2090*/  BRA.U UP0, `(.L_x_37) ;  /* 0x0000000100047547 */ /* 0x000fea000b800000 */
[----:B------:R-:W-:Y:S05]  /*20a0*/  BPT.TRAP 0x1 ;  /* 0x000000040000795c */ /* 0x000fea0000300000 */
.L_x_37:
[----:B------:R-:W-:Y:S04]  /*20b0*/  BSSY.RECONVERGENT B0, `(.L_x_38) ;  /* 0x0000003000007945 */ /* 0x000fe80003800200 */
[----:B------:R-:W-:Y:S05]  /*20c0*/  @!P3 BRA `(.L_x_39) ;  /* 0x000000000004b947 */ /* 0x000fea0003800000 */
[----:B------:R-:W-:Y:S05]  /*20d0*/  BPT.TRAP 0x1 ;  /* 0x000000040000795c */ /* 0x000fea0000300000 */
.L_x_39:
[----:B------:R-:W-:Y:S05]  /*20e0*/  BSYNC.RECONVERGENT B0 ;  /* 0x0000000000007941 */ /* 0x000fea0003800200 */
.L_x_38:
        /* <DEDUP_REMOVED lines=11> */
[----:B------:R-:W-:Y:S02]  /*21a0*/  ULEA UR40, UR6, UR5, 0xe ;  /* 0x0000000506287291 */ /* 0x000fe4000f8e70ff */
[----:B------:R-:W-:Y:S02]  /*21b0*/  UIADD3 UR22, UP3, UPT, UR30, 0x80, URZ ;  /* 0x000000801e167890 */ /* 0x000fe4000ff7e0ff */
[----:B------:R-:W-:Y:S02]  /*21c0*/  USHF.L.U32 UR16, UR6, 0x9, URZ ;  /* 0x0000000906107899 */ /* 0x000fe400080006ff */
[----:B------:R-:W-:Y:S02]  /*21d0*/  ULEA UR32, UR6, UR5, 0xd ;  /* 0x0000000506207291 */ /* 0x000fe4000f8e68ff */
[----:B------:R-:W-:Y:S02]  /*21e0*/  UIADD3 UR12, UP2, UPT, UR30, 0x180, URZ ;  /* 0x000001801e0c7890 */ /* 0x000fe4000ff5e0ff */
[----:B------:R-:W-:-:S02]  /*21f0*/  UIADD3 UR28, UP1, UPT, UR30, 0x280, URZ ;  /* 0x000002801e1c7890 */ /* 0x000fc4000ff3e0ff */
[----:B------:R-:W-:Y:S02]  /*2200*/  UIADD3 UR24, UP0, UPT, UR30, 0x380, URZ ;  /* 0x000003801e187890 */ /* 0x000fe4000ff1e0ff */
[----:B------:R-:W-:Y:S02]  /*2210*/  USHF.L.U32 UR42, UR20, 0x7, URZ ;  /* 0x00000007142a7899 */ /* 0x000fe400080006ff */
[----:B------:R-:W-:Y:S02]  /*2220*/  ULOP3.LUT UR41, UR7, 0xfefffff8, URZ, 0xc0, !UPT ;  /* 0xfefffff807297892 */ /* 0x000fe4000f8ec0ff */
[----:B------:R-:W-:Y:S02]  /*2230*/  UIADD3.X UR23, UPT, UPT, URZ, UR31, URZ, UP3, !UPT ;  /* 0x0000001fff177290 */ /* 0x000fe40009ffe4ff */
[----:B------:R-:W-:Y:S02]  /*2240*/  UIADD3 UR40, UPT, UPT, UR40, 0x8400, URZ ;  /* 0x0000840028287890 */ /* 0x000fe4000fffe0ff */
[----:B------:R-:W-:-:S02]  /*2250*/  ULOP3.LUT UR8, UR16, UR37, URZ, 0xfc, !UPT ;  /* 0x0000002510087292 */ /* 0x000fc4000f8efcff */
[----:B------:R-:W-:Y:S02]  /*2260*/  UIADD3.X UR13, UPT, UPT, URZ, UR31, URZ, UP2, !UPT ;  /* 0x0000001fff0d7290 */ /* 0x000fe400097fe4ff */
[----:B------:R-:W-:Y:S02]  /*2270*/  UIADD3 UR32, UPT, UPT, UR32, 0x24400, URZ ;  /* 0x0002440020207890 */ /* 0x000fe4000fffe0ff */
[----:B------:R-:W-:Y:S02]  /*2280*/  UIADD3.X UR29, UPT, UPT, URZ, UR31, URZ, UP1, !UPT ;  /* 0x0000001fff1d7290 */ /* 0x000fe40008ffe4ff */
[----:B------:R-:W-:Y:S02]  /*2290*/  UIADD3 UR16, UPT, UPT, UR5, 0x32400, UR16 ;  /* 0x0003240005107890 */ /* 0x000fe4000fffe010 */
[----:B------:R-:W-:Y:S02]  /*22a0*/  UIADD3 UR8, UPT, UPT, UR5, 0x33200, UR8 ;  /* 0x0003320005087890 */ /* 0x000fe4000fffe008 */
[----:B------:R-:W-:Y:S01]  /*22b0*/  UIADD3.X UR25, UPT, UPT, URZ, UR31, URZ, UP0, !UPT ;  /* 0x0000001fff197290 */ /* 0x000fe200087fe4ff */
[----:B------:R-:W-:Y:S01]  /*22c0*/  UMOV UR46, 0x0 ;  /* 0x00000000002e7882 */ /* 0x000fe20000000000 */
[----:B------:R-:W-:Y:S01]  /*22d0*/  UMOV UR47, 0x10000000 ;  /* 0x10000000002f7882 */ /* 0x000fe20000000000 */
[----:B------:R-:W-:Y:S01]  /*22e0*/  UMOV UR36, UR44 ;  /* 0x0000002c00247c82 */ /* 0x000fe20008000000 */
[----:B------:R-:W-:Y:S01]  /*22f0*/  UMOV UR33, UR41 ;  /* 0x0000002900217c82 */ /* 0x000fe20008000000 */
[----:B------:R-:W-:Y:S01]  /*2300*/  UMOV UR34, UR42 ;  /* 0x0000002a00227c82 */ /* 0x000fe20008000000 */
[----:B------:R-:W-:Y:S01]  /*2310*/  UTMALDG.3D.2CTA [UR40], [UR22], desc[UR46] ;  /* 0x00002e28160075b4 */ /* 0x000fe20008211000 */
[----:B------:R-:W-:Y:S01]  /*2320*/  UMOV UR18, URZ ;  /* 0x000000ff00127c82 */ /* 0x000fe20008000000 */
[----:B------:R-:W-:Y:S01]  /*2330*/  UMOV UR19, UR27 ;  /* 0x0000001b00137c82 */ /* 0x000fe20008000000 */
[----:B------:R-:W-:Y:S01]  /*2340*/  UMOV UR21, UR44 ;  /* 0x0000002c00157c82 */ /* 0x000fe20008000000 */
[----:B------:R-:W-:Y:S01]  /*2350*/  UMOV UR17, UR41 ;  /* 0x0000002900117c82 */ /* 0x000fe20008000000 */
[----:B------:R-:W-:Y:S01]  /*2360*/  UMOV UR4, 0x30000 ;  /* 0x0003000000047882 */ /* 0x000fe20000000000 */
[----:B------:R-:W-:Y:S01]  /*2370*/  UMOV UR9, UR41 ;  /* 0x0000002900097c82 */ /* 0x000fe20008000000 */
[----:B------:R4:W-:Y:S01]  /*2380*/  UTMALDG.3D.2CTA [UR32], [UR12], desc[UR46] ;  /* 0x00002e200c0075b4 */ /* 0x0009e20008211000 */
[----:B------:R1:W-:Y:S01]  /*2390*/  UTMALDG.4D.2CTA [UR16], [UR28], desc[UR46] ;  /* 0x00002e101c0075b4 */ /* 0x0003e20008219000 */
[----:B----4-:R-:W-:Y:S01]  /*23a0*/  UMOV UR12, UR20 ;  /* 0x00000014000c7c82 */ /* 0x010fe20008000000 */
[----:B------:R-:W-:-:S02]  /*23b0*/  UMOV UR13, UR44 ;  /* 0x0000002c000d7c82 */ /* 0x000fc40008000000 */
[----:B------:R1:W-:Y:S02]  /*23c0*/  UTMALDG.4D.MULTICAST.2CTA [UR8], [UR24], UR4, desc[UR46] ;  /* 0x00002e08180073b4 */ /* 0x0003e40008219804 */
[----:B-1----:R-:W-:Y:S01]  /*23d0*/  NOP ;  /* 0x0000000000007918 */ /* 0x002fe20000000000 */
.L_x_41:
[----:B------:R-:W-:Y:S05]  /*23e0*/  BSYNC.RECONVERGENT B0 ;  /* 0x0000000000007941 */ /* 0x000fea0003800200 */
.L_x_40:
[----:B------:R-:W-:Y:S01]  /*23f0*/  UIADD3 UR20, UPT, UPT, UR20, 0x1, URZ ;  /* 0x0000000114147890 */ /* 0x000fe2000fffe0ff */
[----:B------:R-:W-:-:S03]  /*2400*/  UMOV UR6, UR14 ;  /* 0x0000000e00067c82 */ /* 0x000fc60008000000 */
[----:B------:R-:W-:-:S09]  /*2410*/  UISETP.NE.AND UP0, UPT, UR20, UR15, UPT ;  /* 0x0000000f1400728c */ /* 0x000fd2000bf05270 */
[----:B------:R-:W-:Y:S05]  /*2420*/  BRA.U UP0, `(.L_x_42) ;  /* 0xfffffff900f47547 */ /* 0x000fea000b83ffff */
.L_x_34:
[C---:B------:R-:W-:Y:S01]  /*2430*/  LEA R3, R11.reuse, UR5, 0x3 ;  /* 0x000000050b037c11 */ /* 0x040fe2000f8e18ff */
[----:B------:R-:W-:Y:S01]  /*2440*/  NOP ;  /* 0x0000000000007918 */ /* 0x000fe20000000000 */
[----:B-1----:R-:W-:Y:S02]  /*2450*/  SHF.L.U32 R0, R10, 0x1f, RZ ;  /* 0x0000001f0a007819 */ /* 0x002fe400000006ff */
[----:B------:R-:W-:Y:S02]  /*2460*/  LEA R5, R11, UR5, 0x4 ;  /* 0x000000050b057c11 */ /* 0x000fe4000f8e20ff */
[----:B------:R-:W1:Y:S02]  /*2470*/  SYNCS.PHASECHK.TRANS64.TRYWAIT P0, [R3+URZ+0xc0], R0 ;  /* 0x0000c000030075a7 */ /* 0x000e6400080011ff */
[----:B-1----:R-:W-:Y:S05]  /*2480*/  @!P0 BRA `(.L_x_43) ;  /* 0x0000007c00388947 */ /* 0x002fea0003800000 */
.L_x_157:
[----:B------:R-:W4:Y:S01]  /*2490*/  LDS.128 R4, [R5+0x130] ;  /* 0x0001300005047984 */ /* 0x000f220000000c00 */
[----:B------:R-:W-:Y:S01]  /*24a0*/  UISETP.GE.AND UP0, UPT, UR39, 0x1, UPT ;  /* 0x000000012700788c */ /* 0x000fe2000bf06270 */
[----:B------:R-:W-:Y:S01]  /*24b0*/  @!PT LDS RZ, [RZ] ;  /* 0x00000000fffff984 */ /* 0x000fe20000000800 */
[----:B------:R-:W-:Y:S01]  /*24c0*/  @!PT LDS RZ, [RZ] ;  /* 0x00000000fffff984 */ /* 0x000fe20000000800 */
[----:B------:R-:W-:Y:S01]  /*24d0*/  @!PT LDS RZ, [RZ] ;  /* 0x00000000fffff984 */ /* 0x000fe20000000800 */
[----:B------:R-:W-:Y:S01]  /*24e0*/  @!PT LDS RZ, [RZ] ;  /* 0x00000000fffff984 */ /* 0x000fe20000000800 */
[----:B------:R1:W-:Y:S06]  /*24f0*/  MEMBAR.ALL.CTA ;  /* 0x0000000000007992 */ /* 0x0003ec0000008000 */
[----:B-1----:R-:W1:Y:S01]  /*2500*/  FENCE.VIEW.ASYNC.S ;  /* 0x00000000000073c6 */ /* 0x002e620000000000 */
[----:B----4-:R-:W-:-:S13]  /*2510*/  LOP3.LUT P0, RZ, R6, 0x1, RZ, 0xc0, !PT ;  /* 0x0000000106ff7812 */ /* 0x010fda000780c0ff */
[----:B-1----:R-:W-:Y:S01]  /*2520*/  VOTEU.ANY UP1, P0 ;  /* 0x0000000000ff7886 */ /* 0x002fe20000020100 */
[----:B------:R-:W-:-:S13]  /*2530*/  PLOP3.LUT P0, PT, PT, PT, UP1, 0x80, 0x8 ;  /* 0x000000000008781c */ /* 0x000fda0003f0f018 */
[----:B------:R-:W-:Y:S02]  /*2540*/  @P0 LOP3.LUT R0, R5, 0xffff, RZ, 0xc0, !PT ;  /* 0x0000ffff05000812 */ /* 0x000fe400078ec0ff */
[----:B--2---:R-:W-:Y:S02]  /*2550*/  @P0 MOV R2, R4 ;  /* 0x0000000400020202 */ /* 0x004fe40000000f00 */
[----:B------:R-:W-:Y:S01]  /*2560*/  @P0 R2UR UR6, R0 ;  /* 0x00000000000602ca */ /* 0x000fe200000e0000 */
[----:B------:R-:W-:Y:S01]  /*2570*/  VIADD R0, R3, 0xd0 ;  /* 0x000000d003007836 */ /* 0x000fe20000000000 */
[----:B------:R-:W-:Y:S02]  /*2580*/  @P0 SHF.R.U32.HI R4, RZ, 0x10, R5 ;  /* 0x00000010ff040819 */ /* 0x000fe40000011605 */
[----:B------:R-:W-:Y:S02]  /*2590*/  @P0 R2UR UR7, R2 ;  /* 0x00000000020702ca */ /* 0x000fe400000e0000 */
[----:B------:R-:W-:-:S02]  /*25a0*/  PRMT R0, RZ, 0x654, R0 ;  /* 0x00000654ff007816 */ /* 0x000fc40000000000 */
[----:B------:R-:W-:Y:S02]  /*25b0*/  @P0 R2UR UR4, R4 ;  /* 0x00000000040402ca */ /* 0x000fe400000e0000 */
[----:B------:R1:W-:Y:S03]  /*25c0*/  SYNCS.ARRIVE.TRANS64.RED.A1T0 RZ, [R0+URZ], RZ ;  /* 0x000000ff00ff79a7 */ /* 0x0003e600081004ff */
[----:B------:R-:W-:-:S04]  /*25d0*/  @UP1 UMOV UR48, UR6 ;  /* 0x0000000600301c82 */ /* 0x000fc80008000000 */
[----:B------:R-:W-:-:S04]  /*25e0*/  @UP1 UMOV UR49, UR7 ;  /* 0x0000000700311c82 */ /* 0x000fc80008000000 */
[----:B------:R-:W-:Y:S01]  /*25f0*/  @UP1 UMOV UR44, UR4 ;  /* 0x00000004002c1c82 */ /* 0x000fe20008000000 */
[----:B------:R-:W-:Y:S05]  /*2600*/  BRA.U !UP0, `(.L_x_44) ;  /* 0x0000000108d47547 */ /* 0x000fea000b800000 */
[----:B------:R-:W2:Y:S01]  /*2610*/  LDCU.128 UR16, c[0x0][0xf10] ;  /* 0x0001e200ff1077ac */ /* 0x000ea20008000c00 */
[----:B------:R-:W4:Y:S01]  /*2620*/  LDCU UR11, c[0x0][0xf20] ;  /* 0x0001e400ff0b77ac */ /* 0x000f220008000800 */
[----:B------:R-:W3:Y:S01]  /*2630*/  LDCU UR24, c[0x0][0xf0c] ;  /* 0x0001e180ff1877ac */ /* 0x000ee20008000800 */
[----:B------:R-:W1:Y:S01]  /*2640*/  LDCU.64 UR8, c[0x0][0xf28] ;  /* 0x0001e500ff0877ac */ /* 0x000e620008000a00 */
[----:B------:R-:W-:Y:S02]  /*2650*/  UISETP.NE.AND UP3, UPT, UR39, 0x1, UPT ;  /* 0x000000012700788c */ /* 0x000fe4000bf65270 */
[----:B--2---:R-:W-:Y:S02]  /*2660*/  UIMAD.WIDE.U32 UR12, UR50, UR19, URZ ;  /* 0x00000013320c72a5 */ /* 0x004fe4000f8e00ff */
[----:B------:R-:W-:Y:S02]  /*2670*/  UIMAD.WIDE.U32 UR6, UR51, UR16, URZ ;  /* 0x00000010330672a5 */ /* 0x000fe4000f8e00ff */
[----:B------:R-:W-:-:S02]  /*2680*/  UISETP.NE.AND UP0, UPT, UR18, 0x1, UPT ;  /* 0x000000011200788c */ /* 0x000fc4000bf05270 */
[----:B------:R-:W-:Y:S01]  /*2690*/  UIMAD.WIDE.U32 UR22, UR48, UR19, URZ ;  /* 0x00000013301672a5 */ /* 0x000fe2000f8e00ff */
[----:B------:R-:W-:Y:S02]  /*26a0*/  UMOV UR12, UR13 ;  /* 0x0000000d000c7c82 */ /* 0x000fe40008000000 */
[----:B------:R-:W-:Y:S01]  /*26b0*/  UMOV UR6, UR7 ;  /* 0x0000000700067c82 */ /* 0x000fe20008000000 */
[----:B----4-:R-:W-:Y:S02]  /*26c0*/  USHF.R.U32.HI UR12, URZ, UR11, UR12 ;  /* 0x0000000bff0c7299 */ /* 0x010fe4000801160c */
[----:B------:R-:W-:Y:S02]  /*26d0*/  USHF.R.U32.HI UR7, URZ, UR17, UR6 ;  /* 0x00000011ff077299 */ /* 0x000fe40008011606 */
[----:B---3--:R-:W-:Y:S02]  /*26e0*/  UISETP.NE.AND UP2, UPT, UR24, 0x1, UPT ;  /* 0x000000011800788c */ /* 0x008fe4000bf45270 */
[----:B------:R-:W-:-:S02]  /*26f0*/  USEL UR6, UR50, UR12, !UP0 ;  /* 0x0000000c32067287 */ /* 0x000fc4000c000000 */
[----:B------:R-:W-:Y:S02]  /*2700*/  USEL UR7, UR51, UR7, !UP2 ;  /* 0x0000000733077287 */ /* 0x000fe4000d000000 */
[----:B-1----:R-:W-:Y:S01]  /*2710*/  UIMAD.WIDE.U32 UR12, UR6, UR8, URZ ;  /* 0x00000008060c72a5 */ /* 0x002fe2000f8e00ff */
[----:B------:R-:W-:Y:S01]  /*2720*/  UMOV UR4, UR23 ;  /* 0x0000001700047c82 */ /* 0x000fe20008000000 */
[----:B------:R-:W-:Y:S02]  /*2730*/  UIMAD.WIDE.U32 UR20, UR49, UR16, URZ ;  /* 0x00000010311472a5 */ /* 0x000fe4000f8e00ff */
[----:B------:R-:W-:-:S03]  /*2740*/  UIMAD.WIDE.U32 UR22, UR7, UR8, URZ ;  /* 0x00000008071672a5 */ /* 0x000fc6000f8e00ff */
[----:B------:R-:W-:Y:S01]  /*2750*/  UMOV UR12, UR13 ;  /* 0x0000000d000c7c82 */ /* 0x000fe20008000000 */
[----:B------:R-:W-:Y:S02]  /*2760*/  USHF.R.U32.HI UR4, URZ, UR11, UR4 ;  /* 0x0000000bff047299 */ /* 0x000fe40008011604 */
[----:B------:R-:W-:Y:S01]  /*2770*/  @UP3 USHF.R.U32.HI UR6, URZ, UR9, UR12 ;  /* 0x00000009ff063299 */ /* 0x000fe2000801160c */
[----:B------:R-:W-:Y:S01]  /*2780*/  UMOV UR20, UR21 ;  /* 0x0000001500147c82 */ /* 0x000fe20008000000 */
[----:B------:R-:W-:Y:S01]  /*2790*/  UMOV UR22, UR23 ;  /* 0x0000001700167c82 */ /* 0x000fe20008000000 */
[----:B------:R-:W-:Y:S02]  /*27a0*/  USHF.R.U32.HI UR17, URZ, UR17, UR20 ;  /* 0x00000011ff117299 */ /* 0x000fe40008011614 */
[----:B------:R-:W-:Y:S02]  /*27b0*/  USEL UR4, UR48, UR4, !UP0 ;  /* 0x0000000430047287 */ /* 0x000fe4000c000000 */
[----:B------:R-:W-:-:S02]  /*27c0*/  @UP3 USHF.R.U32.HI UR7, URZ, UR9, UR22 ;  /* 0x00000009ff073299 */ /* 0x000fc40008011616 */
[----:B------:R-:W-:Y:S02]  /*27d0*/  UIMAD UR11, UR39, UR6, URZ ;  /* 0x00000006270b72a4 */ /* 0x000fe4000f8e02ff */
[----:B------:R-:W-:Y:S02]  /*27e0*/  USEL UR6, UR49, UR17, !UP2 ;  /* 0x0000001131067287 */ /* 0x000fe4000d000000 */
[----:B------:R-:W-:Y:S02]  /*27f0*/  UIMAD UR12, UR39, UR7, URZ ;  /* 0x00000007270c72a4 */ /* 0x000fe4000f8e02ff */
[----:B------:R-:W-:Y:S02]  /*2800*/  UISETP.GE.AND UP0, UPT, UR4, UR11, UPT ;  /* 0x0000000b0400728c */ /* 0x000fe4000bf06270 */
[----:B------:R-:W-:Y:S02]  /*2810*/  UIMAD.WIDE.U32 UR16, UR4, UR8, URZ ;  /* 0x00000008041072a5 */ /* 0x000fe4000f8e00ff */
[----:B------:R-:W-:-:S02]  /*2820*/  UISETP.GE.OR UP0, UPT, UR6, UR12, UP0 ;  /* 0x0000000c0600728c */ /* 0x000fc40008706670 */
[----:B------:R-:W-:Y:S02]  /*2830*/  UIMAD.WIDE.U32 UR12, UR6, UR8, URZ ;  /* 0x00000008060c72a5 */ /* 0x000fe4000f8e00ff */
[----:B------:R-:W-:Y:S01]  /*2840*/  UIADD3 UR15, UPT, UPT, -UR4, URZ, URZ ;  /* 0x000000ff040f7290 */ /* 0x000fe2000fffe1ff */
[----:B------:R-:W-:Y:S01]  /*2850*/  UMOV UR11, UR17 ;  /* 0x00000011000b7c82 */ /* 0x000fe20008000000 */
[----:B------:R-:W-:Y:S02]  /*2860*/  UIADD3 UR12, UPT, UPT, -UR6, URZ, URZ ;  /* 0x000000ff060c7290 */ /* 0x000fe4000fffe1ff */
[----:B------:R-:W-:-:S03]  /*2870*/  USHF.R.U32.HI UR11, URZ, UR9, UR11 ;  /* 0x00000009ff0b7299 */ /* 0x000fc6000801160b */
[----:B------:R-:W-:Y:S01]  /*2880*/  @!UP0 UMOV UR8, UR13 ;  /* 0x0000000d00088c82 */ /* 0x000fe20008000000 */
[----:B------:R-:W-:Y:S02]  /*2890*/  UIMAD UR15, UR18, UR15, UR48 ;  /* 0x0000000f120f72a4 */ /* 0x000fe4000f8e0230 */
[----:B------:R-:W-:Y:S02]  /*28a0*/  USEL UR11, UR4, UR11, !UP3 ;  /* 0x0000000b040b7287 */ /* 0x000fe4000d800000 */
[----:B------:R-:W-:Y:S02]  /*28b0*/  @!UP0 USHF.R.U32.HI UR8, URZ, UR9, UR8 ;  /* 0x00000009ff088299 */ /* 0x000fe40008011608 */
[----:B------:R-:W-:Y:S02]  /*28c0*/  UIADD3 UR9, UPT, UPT, -UR11, URZ, URZ ;  /* 0x000000ff0b097290 */ /* 0x000fe4000fffe1ff */
[----:B------:R-:W-:Y:S02]  /*28d0*/  @!UP0 USEL UR8, UR6, UR8, !UP3 ;  /* 0x0000000806088287 */ /* 0x000fe4000d800000 */
[----:B------:R-:W-:-:S02]  /*28e0*/  UIMAD UR9, UR39, UR9, UR4 ;  /* 0x00000009270972a4 */ /* 0x000fc4000f8e0204 */
[----:B------:R-:W-:Y:S02]  /*28f0*/  @!UP0 UIADD3 UR11, UPT, UPT, UR11, -UR8, URZ ;  /* 0x800000080b0b8290 */ /* 0x000fe4000fffe0ff */
[----:B------:R-:W-:Y:S02]  /*2900*/  @!UP0 UIMAD UR8, UR9, UR7, UR8 ;  /* 0x00000007090882a4 */ /* 0x000fe4000f8e0208 */
[----:B------:R-:W-:Y:S02]  /*2910*/  @!UP0 UIMAD UR4, UR39, UR11, UR6 ;  /* 0x0000000b270482a4 */ /* 0x000fe4000f8e0206 */
[----:B------:R-:W-:Y:S02]  /*2920*/  UIMAD UR7, UR24, UR12, UR49 ;  /* 0x0000000c180772a4 */ /* 0x000fe4000f8e0231 */
[----:B------:R-:W-:Y:S01]  /*2930*/  UIMAD UR48, UR4, UR18, UR15 ;  /* 0x00000012043072a4 */ /* 0x000fe2000f8e020f */
[----:B------:R-:W-:Y:S02]  /*2940*/  @!UP0 UMOV UR6, UR8 ;  /* 0x0000000800068c82 */ /* 0x000fe40008000000 */
[----:B------:R-:W-:-:S12]  /*2950*/  UIMAD UR49, UR6, UR24, UR7 ;  /* 0x00000018063172a4 */ /* 0x000fd8000f8e0207 */
.L_x_44:
[----:B------:R-:W2:Y:S02]  /*2960*/  LDCU UR4, c[0x0][0xf30] ;  /* 0x0001e600ff0477ac */ /* 0x000ea40008000800 */
[----:B--2---:R-:W-:-:S09]  /*2970*/  UISETP.NE.AND UP0, UPT, UR4, 0x1, UPT ;  /* 0x000000010400788c */ /* 0x004fd2000bf05270 */
[----:B------:R-:W-:Y:S05]  /*2980*/  BRA.U UP0, `(.L_x_45) ;  /* 0x0000000100447547 */ /* 0x000fea000b800000 */
[----:B------:R-:W2:Y:S01]  /*2990*/  LDCU.128 UR16, c[0x0][0xf10] ;  /* 0x0001e200ff1077ac */ /* 0x000ea20008000c00 */
[----:B------:R-:W4:Y:S01]  /*29a0*/  LDCU UR11, c[0x0][0xf0c] ;  /* 0x0001e180ff0b77ac */ /* 0x000f220008000800 */
[----:B------:R-:W1:Y:S01]  /*29b0*/  LDCU UR12, c[0x0][0xf20] ;  /* 0x0001e400ff0c77ac */ /* 0x000e620008000800 */
[----:B--2---:R-:W-:Y:S02]  /*29c0*/  UIMAD.WIDE.U32 UR8, UR49, UR16, URZ ;  /* 0x00000010310872a5 */ /* 0x004fe4000f8e00ff */
[----:B------:R-:W-:Y:S02]  /*29d0*/  UIMAD.WIDE.U32 UR6, UR48, UR19, URZ ;  /* 0x00000013300672a5 */ /* 0x000fe4000f8e00ff */
[----:B----4-:R-:W-:Y:S02]  /*29e0*/  UISETP.NE.AND UP2, UPT, UR11, 0x1, UPT ;  /* 0x000000010b00788c */ /* 0x010fe4000bf45270 */
[----:B------:R-:W-:Y:S01]  /*29f0*/  UISETP.NE.AND UP0, UPT, UR18, 0x1, UPT ;  /* 0x000000011200788c */ /* 0x000fe2000bf05270 */
[----:B------:R-:W-:-:S02]  /*2a00*/  UMOV UR8, UR9 ;  /* 0x0000000900087c82 */ /* 0x000fc40008000000 */
[----:B------:R-:W-:Y:S01]  /*2a10*/  UMOV UR4, UR7 ;  /* 0x0000000700047c82 */ /* 0x000fe20008000000 */
[----:B------:R-:W-:Y:S02]  /*2a20*/  USHF.R.U32.HI UR17, URZ, UR17, UR8 ;  /* 0x00000011ff117299 */ /* 0x000fe40008011608 */
[----:B-1----:R-:W-:Y:S02]  /*2a30*/  USHF.R.U32.HI UR4, URZ, UR12, UR4 ;  /* 0x0000000cff047299 */ /* 0x002fe40008011604 */
[----:B------:R-:W-:Y:S02]  /*2a40*/  USEL UR6, UR49, UR17, !UP2 ;  /* 0x0000001131067287 */ /* 0x000fe4000d000000 */
[----:B------:R-:W-:-:S04]  /*2a50*/  USEL UR4, UR48, UR4, !UP0 ;  /* 0x0000000430047287 */ /* 0x000fc8000c000000 */
[----:B------:R-:W-:Y:S02]  /*2a60*/  UIADD3 UR7, UPT, UPT, UR6, -UR4, URZ ;  /* 0x8000000406077290 */ /* 0x000fe4000fffe0ff */
[----:B------:R-:W-:Y:S02]  /*2a70*/  UIADD3 UR4, UPT, UPT, -UR6, UR4, URZ ;  /* 0x0000000406047290 */ /* 0x000fe4000fffe1ff */
[----:B------:R-:W-:Y:S02]  /*2a80*/  UIMAD UR48, UR7, UR18, UR48 ;  /* 0x00000012073072a4 */ /* 0x000fe4000f8e0230 */
[----:B------:R-:W-:-:S12]  /*2a90*/  UIMAD UR49, UR4, UR11, UR49 ;  /* 0x0000000b043172a4 */ /* 0x000fd8000f8e0231 */
.L_x_45:
[----:B------:R-:W-:Y:S01]  /*2aa0*/  VIADD R11, R11, 0x1 ;  /* 0x000000010b0b7836 */ /* 0x000fe20000000000 */
[----:B------:R-:W-:Y:S01]  /*2ab0*/  R2UR UR4, R82 ;  /* 0x00000000520472ca */ /* 0x000fe200000e0000 */
[----:B------:R-:W-:Y:S01]  /*2ac0*/  UIADD3 UR20, UPT, UPT, UR49, UR63, URZ ;  /* 0x0000003f31147290 */ /* 0x000fe2000fffe0ff */
[----:B------:R-:W-:Y:S02]  /*2ad0*/  PLOP3.LUT P2, PT, PT, PT, PT, 0x80, 0x8 ;  /* 0x000000000008781c */ /* 0x000fe40003f4f070 */
[----:B------:R-:W-:-:S04]  /*2ae0*/  ISETP.NE.AND P0, PT, R11, 0x2, PT ;  /* 0x000000020b00780c */ /* 0x000fc80003f05270 */
[----:B------:R-:W-:Y:S02]  /*2af0*/  SEL R3, RZ, 0x1, P0 ;  /* 0x00000001ff037807 */ /* 0x000fe40000000000 */
[----:B------:R-:W-:Y:S02]  /*2b00*/  SEL R11, R11, RZ, P0 ;  /* 0x000000ff0b0b7207 */ /* 0x000fe40000000000 */
[----:B------:R-:W-:Y:S01]  /*2b10*/  LOP3.LUT R10, R10, R3, RZ, 0x3c, !PT ;  /* 0x000000030a0a7212 */ /* 0x000fe200078e3cff */
[----:B------:R-:W-:Y:S01]  /*2b20*/  UIADD3 UR11, UPT, UPT, UR48, UR4, URZ ;  /* 0x00000004300b7290 */ /* 0x000fe2000fffe0ff */
[----:B------:R-:W-:Y:S11]  /*2b30*/  BRA.U UP1, `(.L_x_46) ;  /* 0xffffffed01707547 */ /* 0x000ff6000b83ffff */
[----:B------:R-:W-:Y:S01]  /*2b40*/  UIADD3 UR7, UPT, UPT, UR5, 0x38, URZ ;  /* 0x0000003805077890 */ /* 0x000fe2000fffe0ff */
[----:B------:R-:W-:-:S03]  /*2b50*/  SHF.L.U32 R3, R12, 0x1f, RZ ;  /* 0x0000001f0c037819 */ /* 0x000fc600000006ff */
[----:B------:R-:W-:-:S09]  /*2b60*/  ULEA UR4, UR14, UR7, 0x3 ;  /* 0x000000070e047291 */ /* 0x000fd2000f8e18ff */
[----:B------:R-:W2:Y:S02]  /*2b70*/  SYNCS.PHASECHK.TRANS64.TRYWAIT P0, [UR4], R3 ;  /* 0x00000003ff0075a7 */ /* 0x000ea40008001104 */
[----:B--2---:R-:W-:Y:S05]  /*2b80*/  @!P0 BRA `(.L_x_47) ;  /* 0x00000074008c8947 */ /* 0x004fea0003800000 */
.L_x_159:
[----:B------:R-:W-:-:S04]  /*2b90*/  UIADD3 UR4, UPT, UPT, UR14, 0x1, URZ ;  /* 0x000000010e047890 */ /* 0x000fc8000fffe0ff */
[----:B------:R-:W-:-:S04]  /*2ba0*/  UISETP.NE.AND UP0, UPT, UR4, 0x7, UPT ;  /* 0x000000070400788c */ /* 0x000fc8000bf05270 */
[----:B------:R-:W-:Y:S02]  /*2bb0*/  USEL UR6, URZ, 0x1, UP0 ;  /* 0x00000001ff067887 */ /* 0x000fe40008000000 */
[----:B------:R-:W-:-:S04]  /*2bc0*/  USEL UR4, UR4, URZ, UP0 ;  /* 0x000000ff04047287 */ /* 0x000fc80008000000 */
[----:B------:R-:W-:Y:S01]  /*2bd0*/  ULEA UR5, UR4, UR7, 0x3 ;  /* 0x0000000704057291 */ /* 0x000fe2000f8e18ff */
[----:B------:R-:W-:-:S04]  /*2be0*/  LOP3.LUT R2, R12, UR6, RZ, 0x3c, !PT ;  /* 0x000000060c027c12 */ /* 0x000fc8000f8e3cff */
[----:B-1----:R-:W-:-:S04]  /*2bf0*/  SHF.L.U32 R3, R2, 0x1f, RZ ;  /* 0x0000001f02037819 */ /* 0x002fc800000006ff */
[----:B------:R-:W1:Y:S02]  /*2c00*/  SYNCS.PHASECHK.TRANS64.TRYWAIT P0, [UR5], R3 ;  /* 0x00000003ff0075a7 */ /* 0x000e640008001105 */
[----:B-1----:R-:W-:Y:S05]  /*2c10*/  @!P0 BRA `(.L_x_48) ;  /* 0x0000007400808947 */ /* 0x002fea0003800000 */
.L_x_161:
        /* <DEDUP_REMOVED lines=9> */
.L_x_163:
        /* <DEDUP_REMOVED lines=9> */
.L_x_165:
        /* <DEDUP_REMOVED lines=9> */
.L_x_167:
        /* <DEDUP_REMOVED lines=9> */
.L_x_169:
[----:B------:R-:W-:-:S04]  /*2e60*/  UIADD3 UR4, UPT, UPT, UR4, 0x1, URZ ;  /* 0x0000000104047890 */ /* 0x000fc8000fffe0ff */
[----:B------:R-:W-:-:S04]  /*2e70*/  UISETP.NE.AND UP0, UPT, UR4, 0x7, UPT ;  /* 0x000000070400788c */ /* 0x000fc8000bf05270 */
[----:B------:R-:W-:Y:S02]  /*2e80*/  USEL UR5, URZ, 0x1, UP0 ;  /* 0x00000001ff057887 */ /* 0x000fe40008000000 */
[----:B------:R-:W-:-:S04]  /*2e90*/  USEL UR4, UR4, URZ, UP0 ;  /* 0x000000ff04047287 */ /* 0x000fc80008000000 */
[----:B------:R-:W-:Y:S01]  /*2ea0*/  ULEA UR4, UR4, UR7, 0x3 ;  /* 0x0000000704047291 */ /* 0x000fe2000f8e18ff */
[----:B-1----:R-:W-:-:S04]  /*2eb0*/  LOP3.LUT R3, R2, UR5, RZ, 0x3c, !PT ;  /* 0x0000000502037c12 */ /* 0x002fc8000f8e3cff */
[----:B------:R-:W-:Y:S01]  /*2ec0*/  SHF.L.U32 R3, R3, 0x1f, RZ ;  /* 0x0000001f03037819 */ /* 0x000fe200000006ff */
[----:B------:R-:W-:-:S07]  /*2ed0*/  IMAD.U32 R0, RZ, RZ, UR4 ;  /* 0x00000004ff007e24 */ /* 0x000fce000f8e00ff */
.L_x_53:
[----:B-1----:R1:W2:Y:S02]  /*2ee0*/  SYNCS.PHASECHK.TRANS64.TRYWAIT P0, [R0+URZ], R3 ;  /* 0x00000003000075a7 */ /* 0x0022a400080011ff */
[----:B--2---:R-:W-:Y:S05]  /*2ef0*/  @!P0 NANOSLEEP.SYNCS 0x989680 ;  /* 0x009896800000895d */ /* 0x004fea0003900000 */
[----:B------:R-:W2:Y:S02]  /*2f00*/  @!P0 SYNCS.PHASECHK.TRANS64 P0, [R0+URZ], R3 ;  /* 0x00000003000085a7 */ /* 0x000ea400080010ff */
[----:B--2---:R-:W-:Y:S05]  /*2f10*/  @P0 EXIT ;  /* 0x000000000000094d */ /* 0x004fea0003800000 */
[----:B------:R-:W-:Y:S05]  /*2f20*/  BRA `(.L_x_53) ;  /* 0xfffffffc00ec7947 */ /* 0x000fea000383ffff */
.L_x_22:
[----:B------:R-:W-:-:S04]  /*2f30*/  UISETP.NE.AND UP0, UPT, UR52, URZ, UPT ;  /* 0x000000ff3400728c */ /* 0x000fc8000bf05270 */
[----:B------:R-:W-:-:S09]  /*2f40*/  UISETP.NE.OR UP0, UPT, UR21, 0x1, UP0 ;  /* 0x000000011500788c */ /* 0x000fd20008705670 */
[----:B------:R-:W-:Y:S05]  /*2f50*/  BRA.U UP0, `(.L_x_54) ;  /* 0x0000000500487547 */ /* 0x000fea000b800000 */
[----:B------:R-:W-:Y:S01]  /*2f60*/  ISETP.GE.U32.AND P2, PT, R0, 0x2, PT ;  /* 0x000000020000780c */ /* 0x000fe20003f46070 */
[----:B------:R-:W-:Y:S01]  /*2f70*/  IMAD.MOV.U32 R12, RZ, RZ, 0x1 ;  /* 0x00000001ff0c7424 */ /* 0x000fe200078e00ff */
[----:B------:R-:W-:Y:S02]  /*2f80*/  CS2R R10, SRZ ;  /* 0x00000000000a7805 */ /* 0x000fe4000001ff00 */
[----:B------:R-:W-:Y:S01]  /*2f90*/  CS2R R8, SRZ ;  /* 0x0000000000087805 */ /* 0x000fe2000001ff00 */
[----:B------:R-:W-:Y:S01]  /*2fa0*/  UMOV UR6, 0x400 ;  /* 0x0000040000067882 */ /* 0x000fe20000000000 */
[----:B------:R-:W-:Y:S01]  /*2fb0*/  UMOV UR5, URZ ;  /* 0x000000ff00057c82 */ /* 0x000fe20008000000 */
[----:B------:R-:W-:-:S12]  /*2fc0*/  ULEA UR6, UR52, UR6, 0x18 ;  /* 0x0000000634067291 */ /* 0x000fd8000f8ec0ff */
.L_x_58:
[----:B------:R-:W-:Y:S02]  /*2fd0*/  LEA R2, R8, UR6, 0x3 ;  /* 0x0000000608027c11 */ /* 0x000fe4000f8e18ff */
[----:B------:R-:W-:-:S03]  /*2fe0*/  SHF.L.U32 R5, R9, 0x1f, RZ ;  /* 0x0000001f09057819 */ /* 0x000fc600000006ff */
[----:B------:R-:W-:Y:S01]  /*2ff0*/  VIADD R4, R2, 0x110 ;  /* 0x0000011002047836 */ /* 0x000fe20000000000 */
[----:B------:R-:W1:Y:S02]  /*3000*/  SYNCS.PHASECHK.TRANS64.TRYWAIT P0, [R2+URZ+0x100], R5 ;  /* 0x00010005020075a7 */ /* 0x000e6400080011ff */
[----:B-1----:R-:W-:Y:S05]  /*3010*/  @!P0 BRA `(.L_x_55) ;  /* 0x0000007000f88947 */ /* 0x002fea0003800000 */
.L_x_170:
[----:B------:R-:W-:Y:S01]  /*3020*/  ULEA UR4, UR5, UR6, 0x3 ;  /* 0x0000000605047291 */ /* 0x000fe2000f8e18ff */
[----:B------:R-:W-:Y:S02]  /*3030*/  PRMT R4, RZ, 0x654, R4 ;  /* 0x00000654ff047816 */ /* 0x000fe40000000004 */
[----:B-1----:R-:W-:Y:S01]  /*3040*/  SHF.L.U32 R5, R12, 0x1f, RZ ;  /* 0x0000001f0c057819 */ /* 0x002fe200000006ff */
[----:B------:R-:W-:Y:S01]  /*3050*/  UIADD3 UR7, UPT, UPT, UR4, 0xc0, URZ ;  /* 0x000000c004077890 */ /* 0x000fe2000fffe0ff */
[----:B------:R1:W-:Y:S05]  /*3060*/  SYNCS.ARRIVE.TRANS64.RED.A1T0 RZ, [R4+URZ], RZ ;  /* 0x000000ff04ff79a7 */ /* 0x0003ea00081004ff */
[----:B------:R-:W-:Y:S01]  /*3070*/  IMAD.U32 R7, RZ, RZ, UR7 ;  /* 0x00000007ff077e24 */ /* 0x000fe2000f8e00ff */
[----:B------:R-:W2:Y:S04]  /*3080*/  SYNCS.PHASECHK.TRANS64.TRYWAIT P0, [UR4+0xd0], R5 ;  /* 0x0000d005ff0075a7 */ /* 0x000ea80008001104 */
[----:B------:R-:W-:Y:S01]  /*3090*/  PRMT R6, R0, 0x654, R7 ;  /* 0x0000065400067816 */ /* 0x000fe20000000007 */
[----:B-1----:R-:W-:Y:S01]  /*30a0*/  @!P2 IMAD.MOV.U32 R4, RZ, RZ, 0x10 ;  /* 0x00000010ff04a424 */ /* 0x002fe200078e00ff */
[----:B--2---:R-:W-:Y:S06]  /*30b0*/  @!P0 BRA `(.L_x_56) ;  /* 0x0000007000e48947 */ /* 0x004fec0003800000 */
.L_x_172:
[----:B------:R-:W-:Y:S01]  /*30c0*/  ULEA UR8, UR5, UR6, 0x4 ;  /* 0x0000000605087291 */ /* 0x000fe2000f8e20ff */
[----:B------:R-:W-:Y:S01]  /*30d0*/  SEL R3, R6, R3, !P2 ;  /* 0x0000000306037207 */ /* 0x000fe20005000000 */
[----:B------:R-:W-:Y:S01]  /*30e0*/  UIADD3 UR9, UPT, UPT, UR4, 0xc0, URZ ;  /* 0x000000c004097890 */ /* 0x000fe2000fffe0ff */
[----:B-1----:R-:W-:Y:S01]  /*30f0*/  LEA R2, R11, UR6, 0x3 ;  /* 0x000000060b027c11 */ /* 0x002fe2000f8e18ff */
[----:B------:R-:W-:Y:S01]  /*3100*/  UIADD3 UR8, UPT, UPT, UR8, 0x130, URZ ;  /* 0x0000013008087890 */ /* 0x000fe2000fffe0ff */
[----:B------:R-:W-:Y:S01]  /*3110*/  SHF.L.U32 R5, R10, 0x1f, RZ ;  /* 0x0000001f0a057819 */ /* 0x000fe200000006ff */
[----:B------:R1:W-:Y:S01]  /*3120*/  @!P2 SYNCS.ARRIVE.TRANS64.RED RZ, [R3+URZ], R4 ;  /* 0x0000000403ffa9a7 */ /* 0x0003e200080004ff */
[----:B------:R-:W-:Y:S01]  /*3130*/  UIADD3 UR4, UPT, UPT, UR5, 0x1, URZ ;  /* 0x0000000105047890 */ /* 0x000fe2000fffe0ff */
[----:B------:R-:W-:-:S03]  /*3140*/  VIADD R8, R8, 0x1 ;  /* 0x0000000108087836 */ /* 0x000fc60000000000 */
[----:B------:R-:W-:Y:S02]  /*3150*/  UISETP.NE.AND UP0, UPT, UR4, 0x2, UPT ;  /* 0x000000020400788c */ /* 0x000fe4000bf05270 */
[----:B------:R-:W-:Y:S06]  /*3160*/  UGETNEXTWORKID.BROADCAST [UR8], [UR9] ;  /* 0x00000000080073ca */ /* 0x000fec0008000100 */
[----:B------:R-:W-:Y:S01]  /*3170*/  USEL UR7, URZ, 0x1, UP0 ;  /* 0x00000001ff077887 */ /* 0x000fe20008000000 */
[----:B------:R-:W-:Y:S01]  /*3180*/  ISETP.NE.AND P0, PT, R8, 0x2, PT ;  /* 0x000000020800780c */ /* 0x000fe20003f05270 */
[----:B------:R-:W-:Y:S01]  /*3190*/  USEL UR5, UR4, URZ, UP0 ;  /* 0x000000ff04057287 */ /* 0x000fe20008000000 */
[----:B------:R-:W2:Y:S03]  /*31a0*/  SYNCS.PHASECHK.TRANS64.TRYWAIT P1, [R2+URZ+0xc0], R5 ;  /* 0x0000c005020075a7 */ /* 0x000ea600080211ff */
[----:B------:R-:W-:Y:S01]  /*31b0*/  LOP3.LUT R12, R12, UR7, RZ, 0x3c, !PT ;  /* 0x000000070c0c7c12 */ /* 0x000fe2000f8e3cff */
[----:B-12---:R-:W-:Y:S07]  /*31c0*/  @!P1 BRA `(.L_x_57) ;  /* 0x0000007000b89947 */ /* 0x006fee0003800000 */
.L_x_173:
[C---:B------:R-:W-:Y:S01]  /*31d0*/  LEA R4, R11.reuse, UR6, 0x4 ;  /* 0x000000060b047c11 */ /* 0x040fe2000f8e20ff */
[----:B-1----:R-:W-:Y:S01]  /*31e0*/  VIADD R2, R2, 0xd0 ;  /* 0x000000d002027836 */ /* 0x002fe20000000000 */
[----:B------:R-:W-:Y:S01]  /*31f0*/  SEL R8, R8, RZ, P0 ;  /* 0x000000ff08087207 */ /* 0x000fe20000000000 */
[----:B------:R-:W-:-:S03]  /*3200*/  VIADD R11, R11, 0x1 ;  /* 0x000000010b0b7836 */ /* 0x000fc60000000000 */
[----:B------:R-:W1:Y:S01]  /*3210*/  LDS.128 R4, [R4+0x130] ;  /* 0x0001300004047984 */ /* 0x000e620000000c00 */
[----:B------:R-:W-:Y:S02]  /*3220*/  PRMT R2, RZ, 0x654, R2 ;  /* 0x00000654ff027816 */ /* 0x000fe40000000002 */
[C---:B------:R-:W-:Y:S01]  /*3230*/  ISETP.NE.AND P1, PT, R11.reuse, 0x2, PT ;  /* 0x000000020b00780c */ /* 0x040fe20003f25270 */
[----:B------:R-:W-:Y:S01]  /*3240*/  @!PT LDS RZ, [RZ] ;  /* 0x00000000fffff984 */ /* 0x000fe20000000800 */
[----:B------:R-:W-:Y:S01]  /*3250*/  @!PT LDS RZ, [RZ] ;  /* 0x00000000fffff984 */ /* 0x000fe20000000800 */
[----:B------:R-:W-:Y:S01]  /*3260*/  @!PT LDS RZ, [RZ] ;  /* 0x00000000fffff984 */ /* 0x000fe20000000800 */
[----:B------:R-:W-:Y:S01]  /*3270*/  @!PT LDS RZ, [RZ] ;  /* 0x00000000fffff984 */ /* 0x000fe20000000800 */
[----:B------:R2:W-:Y:S06]  /*3280*/  MEMBAR.ALL.CTA ;  /* 0x0000000000007992 */ /* 0x0005ec0000008000 */
[----:B--2---:R-:W2:Y:S01]  /*3290*/  FENCE.VIEW.ASYNC.S ;  /* 0x00000000000073c6 */ /* 0x004ea20000000000 */
[----:B------:R-:W-:Y:S01]  /*32a0*/  SEL R11, R11, RZ, P1 ;  /* 0x000000ff0b0b7207 */ /* 0x000fe20000800000 */
[----:B--2---:R2:W-:Y:S01]  /*32b0*/  SYNCS.ARRIVE.TRANS64.RED.A1T0 RZ, [R2+URZ], RZ ;  /* 0x000000ff02ff79a7 */ /* 0x0045e200081004ff */
[----:B-1----:R-:W-:-:S02]  /*32c0*/  LOP3.LUT P3, RZ, R6, 0x1, RZ, 0xc0, !PT ;  /* 0x0000000106ff7812 */ /* 0x002fc4000786c0ff */
[----:B------:R-:W-:-:S04]  /*32d0*/  SEL R5, RZ, 0x1, P1 ;  /* 0x00000001ff057807 */ /* 0x000fc80000800000 */
[----:B------:R-:W-:Y:S02]  /*32e0*/  LOP3.LUT R10, R10, R5, RZ, 0x3c, !PT ;  /* 0x000000050a0a7212 */ /* 0x000fe400078e3cff */
[----:B--2---:R-:W-:-:S04]  /*32f0*/  SEL R2, RZ, 0x1, P0 ;  /* 0x00000001ff027807 */ /* 0x004fc80000000000 */
[----:B------:R-:W-:Y:S01]  /*3300*/  LOP3.LUT R9, R9, R2, RZ, 0x3c, !PT ;  /* 0x0000000209097212 */ /* 0x000fe200078e3cff */
[----:B------:R-:W-:Y:S06]  /*3310*/  @P3 BRA `(.L_x_58) ;  /* 0xfffffffc002c3947 */ /* 0x000fec000383ffff */
[----:B------:R-:W-:Y:S01]  /*3320*/  ULEA UR4, UR5, UR6, 0x3 ;  /* 0x0000000605047291 */ /* 0x000fe2000f8e18ff */
[----:B------:R-:W-:-:S08]  /*3330*/  SHF.L.U32 R3, R12, 0x1f, RZ ;  /* 0x0000001f0c037819 */ /* 0x000fd000000006ff */
[----:B------:R-:W1:Y:S02]  /*3340*/  SYNCS.PHASECHK.TRANS64 P0, [UR4+0xd0], R3 ;  /* 0x0000d003ff0075a7 */ /* 0x000e640008001004 */
[----:B-1----:R-:W-:Y:S05]  /*3350*/  @P0 BRA `(.L_x_59) ;  /* 0x0000000000080947 */ /* 0x002fea0003800000 */
[----:B------:R-:W1:Y:S02]  /*3360*/  SYNCS.PHASECHK.TRANS64.TRYWAIT P0, [UR4+0xd0], R3 ;  /* 0x0000d003ff0075a7 */ /* 0x000e640008001104 */
[----:B-1----:R-:W-:Y:S05]  /*3370*/  @!P0 BRA `(.L_x_60) ;  /* 0x0000007000608947 */ /* 0x002fea0003800000 */
.L_x_59:
[----:B------:R-:W-:-:S04]  /*3380*/  UIADD3 UR7, UPT, UPT, UR5, 0x1, URZ ;  /* 0x0000000105077890 */ /* 0x000fc8000fffe0ff */
[----:B------:R-:W-:-:S04]  /*3390*/  UISETP.NE.AND UP0, UPT, UR7, 0x2, UPT ;  /* 0x000000020700788c */ /* 0x000fc8000bf05270 */
[----:B------:R-:W-:Y:S02]  /*33a0*/  USEL UR8, URZ, 0x1, UP0 ;  /* 0x00000001ff087887 */ /* 0x000fe40008000000 */
[----:B------:R-:W-:-:S04]  /*33b0*/  USEL UR7, UR7, URZ, UP0 ;  /* 0x000000ff07077287 */ /* 0x000fc80008000000 */
[----:B------:R-:W-:Y:S01]  /*33c0*/  ULEA UR7, UR7, UR6, 0x3 ;  /* 0x0000000607077291 */ /* 0x000fe2000f8e18ff */
[----:B-1----:R-:W-:-:S04]  /*33d0*/  LOP3.LUT R3, R12, UR8, RZ, 0x3c, !PT ;  /* 0x000000080c037c12 */ /* 0x002fc8000f8e3cff */
[----:B------:R-:W-:-:S04]  /*33e0*/  SHF.L.U32 R0, R3, 0x1f, RZ ;  /* 0x0000001f03007819 */ /* 0x000fc800000006ff */
[----:B------:R-:W1:Y:S02]  /*33f0*/  SYNCS.PHASECHK.TRANS64 P0, [UR7+0xd0], R0 ;  /* 0x0000d000ff0075a7 */ /* 0x000e640008001007 */
[----:B-1----:R-:W-:Y:S05]  /*3400*/  @P0 EXIT ;  /* 0x000000000000094d */ /* 0x002fea0003800000 */
[----:B------:R-:W-:Y:S02]  /*3410*/  SHF.L.U32 R3, R3, 0x1f, RZ ;  /* 0x0000001f03037819 */ /* 0x000fe400000006ff */
[----:B------:R-:W-:-:S07]  /*3420*/  MOV R0, UR7 ;  /* 0x0000000700007c02 */ /* 0x000fce0008000f00 */
.L_x_61:
[----:B-1----:R1:W2:Y:S02]  /*3430*/  SYNCS.PHASECHK.TRANS64.TRYWAIT P0, [R0+URZ+0xd0], R3 ;  /* 0x0000d003000075a7 */ /* 0x0022a400080011ff */
[----:B--2---:R-:W-:Y:S05]  /*3440*/  @!P0 NANOSLEEP.SYNCS 0x989680 ;  /* 0x009896800000895d */ /* 0x004fea0003900000 */
[----:B------:R-:W2:Y:S02]  /*3450*/  @!P0 SYNCS.PHASECHK.TRANS64 P0, [R0+URZ+0xd0], R3 ;  /* 0x0000d003000085a7 */ /* 0x000ea400080010ff */
[----:B--2---:R-:W-:Y:S05]  /*3460*/  @P0 EXIT ;  /* 0x000000000000094d */ /* 0x004fea0003800000 */
[----:B------:R-:W-:Y:S05]  /*3470*/  BRA `(.L_x_61) ;  /* 0xfffffffc00ec7947 */ /* 0x000fea000383ffff */
.L_x_54:
[----:B------:R-:W-:Y:S05]  /*3480*/  BRA.U UP5, `(.L_x_62) ;  /* 0x00000015053c7547 */ /* 0x000fea000b800000 */
[----:B------:R-:W-:Y:S01]  /*3490*/  UMOV UR4, 0x40 ;  /* 0x0000004000047882 */ /* 0x000fe20000000000 */
[----:B------:R-:W-:Y:S01]  /*34a0*/  NOP ;  /* 0x0000000000007918 */ /* 0x000fe20000000000 */
[----:B------:R-:W-:Y:S01]  /*34b0*/  ULEA UR5, UR52, UR4, 0x18 ;  /* 0x0000000434057291 */ /* 0x000fe2000f8ec0ff */
[----:B------:R-:W-:Y:S02]  /*34c0*/  UMOV UR6, 0x400 ;  /* 0x0000040000067882 */ /* 0x000fe40000000000 */
[----:B------:R-:W-:-:S06]  /*34d0*/  ULEA UR6, UR52, UR6, 0x18 ;  /* 0x0000000634067291 */ /* 0x000fcc000f8ec0ff */
[----:B------:R-:W1:Y:S02]  /*34e0*/  LDS.U8 R0, [UR5+0x1c] ;  /* 0x00001c05ff007984 */ /* 0x000e640008000000 */
[----:B-1----:R-:W-:-:S13]  /*34f0*/  ISETP.NE.AND P0, PT, R0, RZ, PT ;  /* 0x000000ff0000720c */ /* 0x002fda0003f05270 */
[----:B------:R-:W-:Y:S05]  /*3500*/  @P0 BRA `(.L_x_63) ;  /* 0x0000000400080947 */ /* 0x000fea0003800000 */
[----:B------:R-:W-:Y:S02]  /*3510*/  UISETP.NE.U32.AND UP1, UPT, UR61, 0x1, UPT ;  /* 0x000000013d00788c */ /* 0x000fe4000bf25070 */
[----:B------:R-:W-:-:S07]  /*3520*/  UIADD3 UR7, UPT, UPT, UR5, 0x8, URZ ;  /* 0x0000000805077890 */ /* 0x000fce000fffe0ff */
[----:B------:R-:W-:Y:S05]  /*3530*/  BRA.U !UP1, `(.L_x_64) ;  /* 0x00000001099c7547 */ /* 0x000fea000b800000 */
[----:B------:R-:W-:Y:S01]  /*3540*/  ELECT P0, URZ, PT ;  /* 0x0000000000ff782f */ /* 0x000fe20003800000 */
[----:B------:R-:W-:-:S12]  /*3550*/  BSSY B0, `(.L_x_64) ;  /* 0x0000025000007945 */ /* 0x000fd80003800000 */
[----:B------:R-:W-:Y:S05]  /*3560*/  @!P0 BRA `(.L_x_65) ;  /* 0x00000000008c8947 */ /* 0x000fea0003800000 */
[----:B------:R-:W-:-:S05]  /*3570*/  UMOV UR4, 0x10 ;  /* 0x0000001000047882 */ /* 0x000fca0000000000 */
[----:B------:R-:W-:Y:S04]  /*3580*/  DEPBAR.LE SB1, 0x36 ;  /* 0x00009d800000791a */ /* 0x000fe80000000000 */
[----:B------:R-:W1:Y:S02]  /*3590*/  UTCATOMSWS.2CTA.FIND_AND_SET.ALIGN UP0, UR4, UR4 ;  /* 0x00000004000475e3 */ /* 0x000e640008200800 */
[----:B-1----:R-:W-:Y:S01]  /*35a0*/  MOV R11, UR4 ;  /* 0x00000004000b7c02 */ /* 0x002fe20008000f00 */
[----:B------:R-:W-:Y:S06]  /*35b0*/  BRA.U UP0, `(.L_x_66) ;  /* 0x0000000100187547 */ /* 0x000fec000b800000 */
.L_x_67:
[----:B------:R-:W-:Y:S05]  /*35c0*/  NANOSLEEP 0x64 ;  /* 0x000000640000795d */ /* 0x000fea0003800000 */
[----:B------:R-:W-:-:S05]  /*35d0*/  UMOV UR4, 0x10 ;  /* 0x0000001000047882 */ /* 0x000fca0000000000 */
[----:B------:R-:W-:Y:S04]  /*35e0*/  DEPBAR.LE SB1, 0x36 ;  /* 0x00009d800000791a */ /* 0x000fe80000000000 */
[----:B------:R-:W1:Y:S02]  /*35f0*/  UTCATOMSWS.2CTA.FIND_AND_SET.ALIGN UP0, UR4, UR4 ;  /* 0x00000004000475e3 */ /* 0x000e640008200800 */
[----:B-1----:R-:W-:Y:S01]  /*3600*/  MOV R11, UR4 ;  /* 0x00000004000b7c02 */ /* 0x002fe20008000f00 */
[----:B------:R-:W-:Y:S05]  /*3610*/  BRA.U !UP0, `(.L_x_67) ;  /* 0xfffffffd08e87547 */ /* 0x000fea000b83ffff */
.L_x_66:
[----:B------:R-:W1:Y:S01]  /*3620*/  LDS R7, [UR5+0x10] ;  /* 0x00001005ff077984 */ /* 0x000e620008000800 */
[----:B------:R-:W-:Y:S01]  /*3630*/  IMAD.U32 R5, RZ, RZ, UR6 ;  /* 0x00000006ff057e24 */ /* 0x000fe2000f8e00ff */
[----:B------:R-:W-:-:S03]  /*3640*/  MOV R4, UR60 ;  /* 0x0000003c00047c02 */ /* 0x000fc60008000f00 */
[----:B------:R-:W-:Y:S01]  /*3650*/  VIADD R5, R5, 0x150 ;  /* 0x0000015005057836 */ /* 0x000fe20000000000 */
[----:B-1----:R-:W-:-:S04]  /*3660*/  SHF.L.U32 R7, R7, 0x1f, RZ ;  /* 0x0000001f07077819 */ /* 0x002fc800000006ff */
[----:B------:R-:W1:Y:S02]  /*3670*/  SYNCS.PHASECHK.TRANS64.TRYWAIT P0, [UR5+0x8], R7 ;  /* 0x00000807ff0075a7 */ /* 0x000e640008001105 */
[----:B-1----:R-:W-:Y:S05]  /*3680*/  @P0 BRA `(.L_x_68) ;  /* 0x0000000000080947 */ /* 0x002fea0003800000 */
[----:B------:R-:W1:Y:S02]  /*3690*/  SYNCS.PHASECHK.TRANS64.TRYWAIT P0, [UR5+0x8], R7 ;  /* 0x00000807ff0075a7 */ /* 0x000e640008001105 */
[----:B-1----:R-:W-:Y:S05]  /*36a0*/  @!P0 BRA `(.L_x_69) ;  /* 0x0000006c00ac8947 */ /* 0x002fea0003800000 */
.L_x_68:
[----:B-1----:R-:W-:Y:S01]  /*36b0*/  HFMA2 R0, -RZ, RZ, 0, 5.9604644775390625e-08 ;  /* 0x00000001ff007431 */ /* 0x002fe200000001ff */
[----:B------:R-:W-:Y:S01]  /*36c0*/  UPRMT UR4, UR60, 0x654, UR7 ;  /* 0x000006543c047896 */ /* 0x000fe20008000007 */
[----:B------:R-:W-:Y:S01]  /*36d0*/  IMAD.MOV.U32 R8, RZ, RZ, 0xffff ;  /* 0x0000ffffff087424 */ /* 0x000fe200078e00ff */
[----:B------:R-:W-:Y:S01]  /*36e0*/  PRMT R4, R4, 0x654, R5 ;  /* 0x0000065404047816 */ /* 0x000fe20000000005 */
[----:B------:R-:W-:Y:S02]  /*36f0*/  IMAD.MOV.U32 R6, RZ, RZ, 0x4 ;  /* 0x00000004ff067424 */ /* 0x000fe400078e00ff */
[----:B------:R-:W-:Y:S01]  /*3700*/  IMAD.SHL.U32 R9, R11, 0x20, RZ ;  /* 0x000000200b097824 */ /* 0x000fe200078e00ff */
[----:B------:R-:W-:Y:S02]  /*3710*/  MOV R5, UR4 ;  /* 0x0000000400057c02 */ /* 0x000fe40008000f00 */
[-C--:B------:R-:W-:Y:S01]  /*3720*/  SHF.L.U32 R8, R8, R11.reuse, RZ ;  /* 0x0000000b08087219 */ /* 0x080fe200000006ff */
[----:B------:R1:W-:Y:S01]  /*3730*/  SYNCS.ARRIVE.TRANS64.RED RZ, [UR4], R6 ;  /* 0x00000006ffff79a7 */ /* 0x0003e20008000404 */
[----:B------:R-:W-:Y:S01]  /*3740*/  SHF.L.U32 R7, R0, R11, RZ ;  /* 0x0000000b00077219 */ /* 0x000fe200000006ff */
[----:B------:R1:W-:Y:S04]  /*3750*/  STS [UR6+0x150], R9 ;  /* 0x00015009ff007988 */ /* 0x0003e80008000806 */
[----:B------:R1:W-:Y:S04]  /*3760*/  STAS [R4.64], R11 ;  /* 0x0000000b04007dbd */ /* 0x0003e8000c0008ff */
[----:B------:R1:W-:Y:S04]  /*3770*/  ATOMS.OR RZ, [UR5+0x14], R8 ;  /* 0x00001408ffff798c */ /* 0x0003e8000b000005 */
[----:B------:R1:W-:Y:S04]  /*3780*/  ATOMS.OR RZ, [UR5+0x18], R7 ;  /* 0x00001807ffff798c */ /* 0x0003e8000b000005 */
[----:B------:R1:W-:Y:S02]  /*3790*/  ATOMS.XOR RZ, [UR5+0x10], R0 ;  /* 0x00001000ffff798c */ /* 0x0003e4000b800005 */
.L_x_65:
[----:B------:R-:W-:Y:S05]  /*37a0*/  BSYNC B0 ;  /* 0x0000000000007941 */ /* 0x000fea0003800000 */
.L_x_64:
[----:B------:R-:W-:Y:S05]  /*37b0*/  BRA.U UP1, `(.L_x_70) ;  /* 0x00000001016c7547 */ /* 0x000fea000b800000 */
[----:B------:R-:W-:-:S03]  /*37c0*/  UMOV UR4, 0xffffffff ;  /* 0xffffffff00047882 */ /* 0x000fc60000000000 */
[----:B------:R-:W-:Y:S05]  /*37d0*/  BRA.DIV UR4, `(.L_x_71) ;  /* 0x0000006e04787947 */ /* 0x000fea000b800000 */
[----:B------:R-:W-:-:S13]  /*37e0*/  ELECT P0, URZ, PT ;  /* 0x0000000000ff782f */ /* 0x000fda0003800000 */
.L_x_177:
[----:B------:R-:W-:Y:S05]  /*37f0*/  @!P0 BRA `(.L_x_70) ;  /* 0x00000000005c8947 */ /* 0x000fea0003800000 */
[----:B-1----:R-:W1:Y:S02]  /*3800*/  LDS R5, [UR5+0x10] ;  /* 0x00001005ff057984 */ /* 0x002e640008000800 */
[----:B-1----:R-:W-:-:S04]  /*3810*/  SHF.L.U32 R5, R5, 0x1f, RZ ;  /* 0x0000001f05057819 */ /* 0x002fc800000006ff */
[----:B------:R-:W1:Y:S02]  /*3820*/  SYNCS.PHASECHK.TRANS64.TRYWAIT P0, [UR5+0x8], R5 ;  /* 0x00000805ff0075a7 */ /* 0x000e640008001105 */
[----:B-1----:R-:W-:Y:S05]  /*3830*/  @P0 BRA `(.L_x_72) ;  /* 0x0000000000080947 */ /* 0x002fea0003800000 */
[----:B------:R-:W1:Y:S02]  /*3840*/  SYNCS.PHASECHK.TRANS64.TRYWAIT P0, [UR5+0x8], R5 ;  /* 0x00000805ff0075a7 */ /* 0x000e640008001105 */
[----:B-1----:R-:W-:Y:S05]  /*3850*/  @!P0 BRA `(.L_x_73) ;  /* 0x0000006c007c8947 */ /* 0x002fea0003800000 */
.L_x_72:
[----:B------:R-:W2:Y:S01]  /*3860*/  LDS R7, [UR6+0x150] ;  /* 0x00015006ff077984 */ /* 0x000ea20008000800 */
[----:B-1----:R-:W-:Y:S02]  /*3870*/  HFMA2 R0, -RZ, RZ, 0, 5.9604644775390625e-08 ;  /* 0x00000001ff007431 */ /* 0x002fe400000001ff */
[----:B------:R-:W-:Y:S01]  /*3880*/  IMAD.MOV.U32 R4, RZ, RZ, 0xffff ;  /* 0x0000ffffff047424 */ /* 0x000fe200078e00ff */
[----:B------:R-:W-:Y:S01]  /*3890*/  UPRMT UR4, UR60, 0x654, UR7 ;  /* 0x000006543c047896 */ /* 0x000fe20008000007 */
[----:B--2---:R-:W-:-:S03]  /*38a0*/  IMAD.SHL.U32 R5, R7, 0x20, RZ ;  /* 0x0000002007057824 */ /* 0x004fc600078e00ff */
[-C--:B------:R-:W-:Y:S02]  /*38b0*/  SHF.L.U32 R4, R4, R7.reuse, RZ ;  /* 0x0000000704047219 */ /* 0x080fe400000006ff */
[----:B------:R-:W-:Y:S01]  /*38c0*/  SHF.L.U32 R7, R0, R7, RZ ;  /* 0x0000000700077219 */ /* 0x000fe200000006ff */
[----:B------:R2:W-:Y:S04]  /*38d0*/  STS [UR6+0x150], R5 ;  /* 0x00015005ff007988 */ /* 0x0005e80008000806 */
[----:B------:R2:W-:Y:S04]  /*38e0*/  ATOMS.OR RZ, [UR5+0x14], R4 ;  /* 0x00001404ffff798c */ /* 0x0005e8000b000005 */
[----:B------:R2:W-:Y:S01]  /*38f0*/  ATOMS.OR RZ, [UR5+0x18], R7 ;  /* 0x00001807ffff798c */ /* 0x0005e2000b000005 */
[----:B------:R-:W-:Y:S03]  /*3900*/  SYNCS.ARRIVE.TRANS64.RED.A1T0 RZ, [UR4], RZ ;  /* 0x000000ffffff79a7 */ /* 0x000fe60008100404 */
[----:B------:R2:W-:Y:S01]  /*3910*/  ATOMS.XOR RZ, [UR5+0x10], R0 ;  /* 0x00001000ffff798c */ /* 0x0005e2000b800005 */
[----:B------:R-:W-:Y:S05]  /*3920*/  BRA `(.L_x_70) ;  /* 0x0000000000107947 */ /* 0x000fea0003800000 */
.L_x_63:
[----:B------:R-:W-:Y:S02]  /*3930*/  MOV R0, 0xffffffff ;  /* 0xffffffff00007802 */ /* 0x000fe40000000f00 */
[----:B------:R-:W-:-:S03]  /*3940*/  MOV R4, 0x3970 ;  /* 0x0000397000047802 */ /* 0x000fc60000000f00 */
[----:B------:R1:W-:Y:S04]  /*3950*/  STS [UR6+0x150], R0 ;  /* 0x00015000ff007988 */ /* 0x0003e80008000806 */
[----:B-1---5:R-:W-:Y:S05]  /*3960*/  CALL.REL.NOINC `($__internal_1_$__cuda_sm10x_tcgen05_guardrail_trap_phase_invalid_during_alloc) ;  /* 0x0000007400207944 */ /* 0x022fea0003c00000 */
.L_x_70:
[----:B------:R-:W-:Y:S05]  /*3970*/  WARPSYNC.ALL ;  /* 0x0000000000007948 */ /* 0x000fea0003800000 */
[----:B------:R-:W3:Y:S01]  /*3980*/  S2UR UR4, SR_CgaCtaId ;  /* 0x00000000000479c3 */ /* 0x000ee20000008800 */
[----:B------:R-:W-:Y:S01]  /*3990*/  UMOV UR31, 0x400 ;  /* 0x00000400001f7882 */ /* 0x000fe20000000000 */
[----:B------:R-:W-:-:S06]  /*39a0*/  NOP ;  /* 0x0000000000007918 */ /* 0x000fcc0000000000 */
[----:B------:R-:W-:Y:S06]  /*39b0*/  BAR.ARV 0x6, 0xa0 ;  /* 0x0182800000007b1d */ /* 0x000fec0000002000 */
[----:B------:R-:W4:Y:S01]  /*39c0*/  LDCU UR11, c[0x0][0x38c] ;  /* 0x00007180ff0b77ac */ /* 0x000f220008000800 */
[----:B------:R-:W-:Y:S01]  /*39d0*/  LOP3.LUT R3, R3, 0xffff, RZ, 0xc0, !PT ;  /* 0x0000ffff03037812 */ /* 0x000fe200078ec0ff */
[----:B-1----:R-:W-:Y:S01]  /*39e0*/  IMAD.MOV.U32 R9, RZ, RZ, 0x1 ;  /* 0x00000001ff097424 */ /* 0x002fe200078e00ff */
[----:B------:R-:W-:Y:S01]  /*39f0*/  LOP3.LUT R2, R2, 0xffff, RZ, 0xc0, !PT ;  /* 0x0000ffff02027812 */ /* 0x000fe200078ec0ff */
[----:B------:R-:W-:Y:S01]  /*3a00*/  IMAD.MOV.U32 R8, RZ, RZ, RZ ;  /* 0x000000ffff087224 */ /* 0x000fe200078e00ff */
[----:B------:R-:W-:Y:S01]  /*3a10*/  R2UR UR50, R3 ;  /* 0x00000000033272ca */ /* 0x000fe200000e0000 */
[----:B------:R-:W-:Y:S01]  /*3a20*/  UMOV UR55, URZ ;  /* 0x000000ff00377c82 */ /* 0x000fe20008000000 */
[----:B------:R-:W-:-:S02]  /*3a30*/  R2UR UR58, R2 ;  /* 0x00000000023a72ca */ /* 0x000fc400000e0000 */
[----:B------:R-:W-:Y:S01]  /*3a40*/  CS2R R2, SRZ ;  /* 0x0000000000027805 */ /* 0x000fe2000001ff00 */
[----:B------:R-:W-:Y:S01]  /*3a50*/  UMOV UR28, URZ ;  /* 0x000000ff001c7c82 */ /* 0x000fe20008000000 */
[----:B---3--:R-:W-:Y:S01]  /*3a60*/  ULEA UR31, UR4, UR31, 0x18 ;  /* 0x0000001f041f7291 */ /* 0x008fe2000f8ec0ff */
[----:B------:R-:W-:Y:S01]  /*3a70*/  UMOV UR27, URZ ;  /* 0x000000ff001b7c82 */ /* 0x000fe20008000000 */
[----:B------:R-:W-:Y:S02]  /*3a80*/  UISETP.NE.AND UP2, UPT, UR61, URZ, UPT ;  /* 0x000000ff3d00728c */ /* 0x000fe4000bf45270 */
[----:B------:R-:W-:Y:S02]  /*3a90*/  UIADD3 UR6, UPT, UPT, UR31, 0x8400, URZ ;  /* 0x000084001f067890 */ /* 0x000fe4000fffe0ff */
[----:B------:R-:W-:-:S03]  /*3aa0*/  UIADD3 UR5, UPT, UPT, UR31, 0x24400, URZ ;  /* 0x000244001f057890 */ /* 0x000fc6000fffe0ff */
[----:B--2---:R-:W1:Y:S01]  /*3ab0*/  LDS R0, [UR31+0x150] ;  /* 0x0001501fff007984 */ /* 0x004e620008000800 */
[----:B------:R-:W-:Y:S02]  /*3ac0*/  UIADD3 UR4, UPT, UPT, UR31, 0x32400, URZ ;  /* 0x000324001f047890 */ /* 0x000fe4000fffe0ff */
[----:B------:R-:W-:Y:S02]  /*3ad0*/  UIADD3 UR7, UPT, UPT, UR31, 0x33200, URZ ;  /* 0x000332001f077890 */ /* 0x000fe4000fffe0ff */
[----:B----4-:R-:W-:Y:S02]  /*3ae0*/  UIADD3 UR11, UPT, UPT, UR11, 0x7f, URZ ;  /* 0x0000007f0b0b7890 */ /* 0x010fe4000fffe0ff */
[----:B------:R-:W-:Y:S02]  /*3af0*/  USHF.R.U32.HI UR10, URZ, 0x4, UR6 ;  /* 0x00000004ff0a7899 */ /* 0x000fe40008011606 */
[----:B------:R-:W-:Y:S02]  /*3b00*/  USHF.R.U32.HI UR8, URZ, 0x4, UR5 ;  /* 0x00000004ff087899 */ /* 0x000fe40008011605 */
[----:B------:R-:W-:-:S02]  /*3b10*/  USHF.R.U32.HI UR6, URZ, 0x4, UR4 ;  /* 0x00000004ff067899 */ /* 0x000fc40008011604 */
[----:B------:R-:W-:Y:S02]  /*3b20*/  USHF.R.U32.HI UR5, URZ, 0x4, UR7 ;  /* 0x00000004ff057899 */ /* 0x000fe40008011607 */
[----:B------:R-:W-:Y:S02]  /*3b30*/  USHF.R.S32.HI UR9, URZ, 0x1f, UR11 ;  /* 0x0000001fff097899 */ /* 0x000fe4000801140b */
[----:B------:R-:W-:Y:S02]  /*3b40*/  ULOP3.LUT UR8, UR8, 0x3fff, URZ, 0xc0, !UPT ;  /* 0x00003fff08087892 */ /* 0x000fe4000f8ec0ff */
[----:B------:R-:W-:Y:S02]  /*3b50*/  ULOP3.LUT UR6, UR6, 0x3fff, URZ, 0xc0, !UPT ;  /* 0x00003fff06067892 */ /* 0x000fe4000f8ec0ff */
[----:B------:R-:W-:Y:S02]  /*3b60*/  ULOP3.LUT UR5, UR5, 0x3fff, URZ, 0xc0, !UPT ;  /* 0x00003fff05057892 */ /* 0x000fe4000f8ec0ff */
[----:B------:R-:W-:-:S02]  /*3b70*/  ULEA.HI UR4, UR9, UR11, URZ, 0x7 ;  /* 0x0000000b09047291 */ /* 0x000fc4000f8f38ff */
[----:B------:R-:W-:Y:S02]  /*3b80*/  ULOP3.LUT UR52, UR8, 0x10000, URZ, 0xfc, !UPT ;  /* 0x0001000008347892 */ /* 0x000fe4000f8efcff */
[----:B------:R-:W-:Y:S02]  /*3b90*/  ULOP3.LUT UR53, UR6, 0x10000, URZ, 0xfc, !UPT ;  /* 0x0001000006357892 */ /* 0x000fe4000f8efcff */
[----:B------:R-:W-:Y:S02]  /*3ba0*/  ULOP3.LUT UR54, UR5, 0x10000, URZ, 0xfc, !UPT ;  /* 0x0001000005367892 */ /* 0x000fe4000f8efcff */
[----:B------:R-:W-:Y:S02]  /*3bb0*/  USHF.R.S32.HI UR57, URZ, 0x7, UR4 ;  /* 0x00000007ff397899 */ /* 0x000fe40008011404 */
[----:B------:R-:W-:Y:S02]  /*3bc0*/  ULOP3.LUT UR10, UR10, 0x3fff, URZ, 0xc0, !UPT ;  /* 0x00003fff0a0a7892 */ /* 0x000fe4000f8ec0ff */
[----:B------:R-:W-:-:S02]  /*3bd0*/  UISETP.LT.AND UP0, UPT, UR57, 0x1, UPT ;  /* 0x000000013900788c */ /* 0x000fc4000bf01270 */
[----:B------:R-:W-:Y:S02]  /*3be0*/  ULOP3.LUT UR51, UR10, 0x10000, URZ, 0xfc, !UPT ;  /* 0x000100000a337892 */ /* 0x000fe4000f8efcff */
[----:B------:R-:W-:Y:S01]  /*3bf0*/  USEL UR59, UR57, 0x1, !UP0 ;  /* 0x00000001393b7887 */ /* 0x000fe2000c000000 */
[----:B-1----:R-:W-:Y:S01]  /*3c00*/  R2UR UR32, R0 ;  /* 0x00000000002072ca */ /* 0x002fe200000e0000 */
[----:B------:R-:W-:Y:S01]  /*3c10*/  UMOV UR36, URZ ;  /* 0x000000ff00247c82 */ /* 0x000fe20008000000 */
[----:B------:R-:W-:-:S11]  /*3c20*/  UMOV UR34, URZ ;  /* 0x000000ff00227c82 */ /* 0x000fd60008000000 */
[----:B------:R-:W-:Y:S02]  /*3c30*/  UIADD3 UR48, UPT, UPT, UR32, 0x100, URZ ;  /* 0x0000010020307890 */ /* 0x000fe4000fffe0ff */
[----:B------:R-:W-:Y:S02]  /*3c40*/  UIADD3 UR46, UPT, UPT, UR32, 0x40000100, URZ ;  /* 0x40000100202e7890 */ /* 0x000fe4000fffe0ff */
[----:B------:R-:W-:Y:S02]  /*3c50*/  UIADD3 UR47, UPT, UPT, UR32, 0x40000104, URZ ;  /* 0x40000104202f7890 */ /* 0x000fe4000fffe0ff */
[----:B------:R-:W-:Y:S02]  /*3c60*/  UIADD3 UR44, UPT, UPT, UR32, -0x7fffff00, URZ ;  /* 0x80000100202c7890 */ /* 0x000fe4000fffe0ff */
[----:B------:R-:W-:Y:S02]  /*3c70*/  UIADD3 UR42, UPT, UPT, UR32, -0x3fffff00, URZ ;  /* 0xc0000100202a7890 */ /* 0x000fe4000fffe0ff */
[----:B------:R-:W-:-:S02]  /*3c80*/  USHF.R.U32.HI UR8, URZ, 0x11, UR48 ;  /* 0x00000011ff087899 */ /* 0x000fc40008011630 */
[----:B------:R-:W-:Y:S02]  /*3c90*/  USHF.R.U32.HI UR6, URZ, 0x11, UR46 ;  /* 0x00000011ff067899 */ /* 0x000fe4000801162e */
[----:B------:R-:W-:Y:S02]  /*3ca0*/  USHF.R.U32.HI UR5, URZ, 0x1a, UR47 ;  /* 0x0000001aff057899 */ /* 0x000fe4000801162f */
[----:B------:R-:W-:Y:S02]  /*3cb0*/  UIADD3 UR49, UPT, UPT, UR32, 0x104, URZ ;  /* 0x0000010420317890 */ /* 0x000fe4000fffe0ff */
[----:B------:R-:W-:Y:S02]  /*3cc0*/  USHF.R.U32.HI UR4, URZ, 0x11, UR44 ;  /* 0x00000011ff047899 */ /* 0x000fe4000801162c */
[----:B------:R-:W-:Y:S02]  /*3cd0*/  UIADD3 UR45, UPT, UPT, UR32, -0x7ffffefc, URZ ;  /* 0x80000104202d7890 */ /* 0x000fe4000fffe0ff */
[----:B------:R-:W-:-:S02]  /*3ce0*/  UIADD3 UR43, UPT, UPT, UR32, -0x3ffffefc, URZ ;  /* 0xc0000104202b7890 */ /* 0x000fc4000fffe0ff */
[----:B------:R-:W-:Y:S02]  /*3cf0*/  USHF.R.U32.HI UR9, URZ, 0x11, UR42 ;  /* 0x00000011ff097899 */ /* 0x000fe4000801162a */
[----:B------:R-:W-:Y:S02]  /*3d00*/  ULOP3.LUT UR8, UR8, 0x6000, URZ, 0xc0, !UPT ;  /* 0x0000600008087892 */ /* 0x000fe4000f8ec0ff */
[----:B------:R-:W-:Y:S02]  /*3d10*/  ULOP3.LUT UR6, UR6, 0x6000, URZ, 0xc0, !UPT ;  /* 0x0000600006067892 */ /* 0x000fe4000f8ec0ff */
[----:B------:R-:W-:Y:S02]  /*3d20*/  ULOP3.LUT UR39, UR5, 0x30, URZ, 0xc0, !UPT ;  /* 0x0000003005277892 */ /* 0x000fe4000f8ec0ff */
[----:B------:R-:W-:Y:S02]  /*3d30*/  USHF.R.U32.HI UR7, URZ, 0x1a, UR49 ;  /* 0x0000001aff077899 */ /* 0x000fe40008011631 */
[----:B------:R-:W-:-:S02]  /*3d40*/  ULOP3.LUT UR5, UR4, 0x6000, URZ, 0xc0, !UPT ;  /* 0x0000600004057892 */ /* 0x000fc4000f8ec0ff */
[----:B------:R-:W-:Y:S02]  /*3d50*/  USHF.R.U32.HI UR10, URZ, 0x1a, UR45 ;  /* 0x0000001aff0a7899 */ /* 0x000fe4000801162d */
[----:B------:R-:W-:Y:S02]  /*3d60*/  USHF.R.U32.HI UR11, URZ, 0x1a, UR43 ;  /* 0x0000001aff0b7899 */ /* 0x000fe4000801162b */
[----:B------:R-:W-:Y:S02]  /*3d70*/  ULOP3.LUT UR4, UR9, 0x6000, URZ, 0xc0, !UPT ;  /* 0x0000600009047892 */ /* 0x000fe4000f8ec0ff */
[----:B------:R-:W-:Y:S02]  /*3d80*/  ULOP3.LUT UR40, UR8, 0x10a0, URZ, 0xfc, !UPT ;  /* 0x000010a008287892 */ /* 0x000fe4000f8efcff */
[----:B------:R-:W-:Y:S02]  /*3d90*/  ULOP3.LUT UR38, UR6, 0x10a0, URZ, 0xfc, !UPT ;  /* 0x000010a006267892 */ /* 0x000fe4000f8efcff */
[----:B------:R-:W-:-:S02]  /*3da0*/  ULOP3.LUT UR7, UR7, 0x30, URZ, 0xc0, !UPT ;  /* 0x0000003007077892 */ /* 0x000fc4000f8ec0ff */
[----:B------:R-:W-:Y:S02]  /*3db0*/  ULOP3.LUT UR10, UR10, 0x30, URZ, 0xc0, !UPT ;  /* 0x000000300a0a7892 */ /* 0x000fe4000f8ec0ff */
[----:B------:R-:W-:Y:S02]  /*3dc0*/  ULOP3.LUT UR11, UR11, 0x30, URZ, 0xc0, !UPT ;  /* 0x000000300b0b7892 */ /* 0x000fe4000f8ec0ff */
[----:B------:R-:W-:Y:S02]  /*3dd0*/  ULOP3.LUT UR5, UR5, 0x10a0, URZ, 0xfc, !UPT ;  /* 0x000010a005057892 */ /* 0x000fe4000f8efcff */
[----:B------:R-:W-:Y:S02]  /*3de0*/  ULOP3.LUT UR4, UR4, 0x10a0, URZ, 0xfc, !UPT ;  /* 0x000010a004047892 */ /* 0x000fe4000f8efcff */
[----:B------:R-:W-:Y:S02]  /*3df0*/  UPRMT UR41, UR7, 0x5410, UR40 ;  /* 0x0000541007297896 */ /* 0x000fe40008000028 */
[----:B------:R-:W-:-:S02]  /*3e00*/  UPRMT UR39, UR39, 0x5410, UR38 ;  /* 0x0000541027277896 */ /* 0x000fc40008000026 */
[----:B------:R-:W-:Y:S02]  /*3e10*/  UPRMT UR37, UR10, 0x5410, UR5 ;  /* 0x000054100a257896 */ /* 0x000fe40008000005 */
[----:B------:R-:W-:Y:S01]  /*3e20*/  UPRMT UR35, UR11, 0x5410, UR4 ;  /* 0x000054100b237896 */ /* 0x000fe20008000004 */
[----:B------:R-:W-:Y:S01]  /*3e30*/  UMOV UR40, URZ ;  /* 0x000000ff00287c82 */ /* 0x000fe20008000000 */
[----:B------:R-:W-:-:S10]  /*3e40*/  UMOV UR38, URZ ;  /* 0x000000ff00267c82 */ /* 0x000fd40008000000 */
.L_x_81:
[C---:B------:R-:W-:Y:S02]  /*3e50*/  LEA R0, R8.reuse, UR31, 0x3 ;  /* 0x0000001f08007c11 */ /* 0x040fe4000f8e18ff */
[----:B------:R-:W-:Y:S02]  /*3e60*/  SHF.L.U32 R5, R3, 0x1f, RZ ;  /* 0x0000001f03057819 */ /* 0x000fe400000006ff */
[----:B------:R-:W-:Y:S02]  /*3e70*/  LEA R4, R8, UR31, 0x4 ;  /* 0x0000001f08047c11 */ /* 0x000fe4000f8e20ff */
[----:B------:R-:W1:Y:S02]  /*3e80*/  SYNCS.PHASECHK.TRANS64.TRYWAIT P0, [R0+URZ+0xc0], R5 ;  /* 0x0000c005000075a7 */ /* 0x000e6400080011ff */
[----:B-1-3--:R-:W-:Y:S05]  /*3e90*/  @!P0 BRA `(.L_x_74) ;  /* 0x0000006800048947 */ /* 0x00afea0003800000 */
.L_x_178:
[----:B-1----:R-:W1:Y:S01]  /*3ea0*/  LDS.128 R4, [R4+0x130] ;  /* 0x0001300004047984 */ /* 0x002e620000000c00 */
[----:B------:R-:W-:Y:S02]  /*3eb0*/  VIADD R0, R0, 0xd0 ;  /* 0x000000d000007836 */ /* 0x000fe40000000000 */
[----:B------:R-:W-:Y:S01]  /*3ec0*/  VIADD R8, R8, 0x1 ;  /* 0x0000000108087836 */ /* 0x000fe20000000000 */
[----:B------:R-:W-:Y:S01]  /*3ed0*/  @!PT LDS RZ, [RZ] ;  /* 0x00000000fffff984 */ /* 0x000fe20000000800 */
[----:B------:R-:W-:Y:S01]  /*3ee0*/  @!PT LDS RZ, [RZ] ;  /* 0x00000000fffff984 */ /* 0x000fe20000000800 */
[----:B------:R-:W-:Y:S01]  /*3ef0*/  @!PT LDS RZ, [RZ] ;  /* 0x00000000fffff984 */ /* 0x000fe20000000800 */
[----:B------:R-:W-:Y:S01]  /*3f00*/  @!PT LDS RZ, [RZ] ;  /* 0x00000000fffff984 */ /* 0x000fe20000000800 */
[----:B------:R2:W-:Y:S06]  /*3f10*/  MEMBAR.ALL.CTA ;  /* 0x0000000000007992 */ /* 0x0005ec0000008000 */
[----:B--2---:R-:W2:Y:S01]  /*3f20*/  FENCE.VIEW.ASYNC.S ;  /* 0x00000000000073c6 */ /* 0x004ea20000000000 */
[----:B------:R-:W-:-:S04]  /*3f30*/  PRMT R0, RZ, 0x654, R0 ;  /* 0x00000654ff007816 */ /* 0x000fc80000000000 */
[----:B--2---:R2:W-:Y:S01]  /*3f40*/  SYNCS.ARRIVE.TRANS64.RED.A1T0 RZ, [R0+URZ], RZ ;  /* 0x000000ff00ff79a7 */ /* 0x0045e200081004ff */
[----:B-1----:R-:W-:Y:S01]  /*3f50*/  LOP3.LUT P1, RZ, R6, 0x1, RZ, 0xc0, !PT ;  /* 0x0000000106ff7812 */ /* 0x002fe2000782c0ff */
[----:B--2---:R-:W-:-:S12]  /*3f60*/  BRA.U UP2, `(.L_x_75) ;  /* 0x0000000502247547 */ /* 0x004fd8000b800000 */
[----:B------:R-:W1:Y:S01]  /*3f70*/  LDCU UR4, c[0x0][0x38c] ;  /* 0x00007180ff0477ac */ /* 0x000e620008000800 */
[----:B------:R-:W-:Y:S02]  /*3f80*/  PLOP3.LUT P2, PT, PT, PT, PT, 0x80, 0x8 ;  /* 0x000000000008781c */ /* 0x000fe40003f4f070 */
[----:B------:R-:W-:Y:S01]  /*3f90*/  SHF.L.U32 R5, R9, 0x1f, RZ ;  /* 0x0000001f09057819 */ /* 0x000fe200000006ff */
[----:B------:R-:W-:Y:S02]  /*3fa0*/  ULEA UR56, UR55, UR31, 0x3 ;  /* 0x0000001f37387291 */ /* 0x000fe4000f8e18ff */
[----:B------:R-:W-:Y:S02]  /*3fb0*/  ULEA UR13, UR55, UR32, 0x7 ;  /* 0x00000020370d7291 */ /* 0x000fe4000f8e38ff */
[----:B-1----:R-:W-:-:S06]  /*3fc0*/  UISETP.GE.AND UP0, UPT, UR4, 0x1, UPT ;  /* 0x000000010400788c */ /* 0x002fcc000bf06270 */
[----:B------:R-:W-:-:S05]  /*3fd0*/  PLOP3.LUT P0, PT, PT, PT, UP0, 0x80, 0x8 ;  /* 0x000000000008781c */ /* 0x000fca0003f0f008 */
[----:B------:R-:W-:-:S08]  /*3fe0*/  @UP0 ULEA UR4, UR28, UR31, 0x3 ;  /* 0x0000001f1c040291 */ /* 0x000fd0000f8e18ff */
[----:B------:R-:W-:-:S04]  /*3ff0*/  @P0 SHF.L.U32 R0, R2, 0x1f, RZ ;  /* 0x0000001f02000819 */ /* 0x000fc800000006ff */
[----:B------:R1:W2:Y:S01]  /*4000*/  @P0 SYNCS.PHASECHK.TRANS64.TRYWAIT P2, [UR4], R0 ;  /* 0x00000000ff0005a7 */ /* 0x0002a20008041104 */
[----:B------:R-:W3:Y:S02]  /*4010*/  SYNCS.PHASECHK.TRANS64.TRYWAIT P0, [UR56+0xf0], R5 ;  /* 0x0000f005ff0075a7 */ /* 0x000ee40008001138 */
[----:B-123--:R-:W-:Y:S05]  /*4020*/  @!P0 BRA `(.L_x_76) ;  /* 0x0000006400b48947 */ /* 0x00efea0003800000 */
.L_x_180:
[----:B------:R-:W-:Y:S01]  /*4030*/  UMOV UR33, UR27 ;  /* 0x0000001b00217c82 */ /* 0x000fe20008000000 */
[----:B------:R-:W-:Y:S05]  /*4040*/  BRA.U !UP0, `(.L_x_77) ;  /* 0x0000000108dc7547 */ /* 0x000fea000b800000 */
[----:B------:R-:W-:Y:S01]  /*4050*/  UIADD3 UR33, UPT, UPT, UR59, UR27, URZ ;  /* 0x0000001b3b217290 */ /* 0x000fe2000fffe0ff */
[----:B------:R-:W-:Y:S01]  /*4060*/  UMOV UR26, URZ ;  /* 0x000000ff001a7c82 */ /* 0x000fe20008000000 */
[----:B------:R-:W-:Y:S01]  /*4070*/  UMOV UR29, UR57 ;  /* 0x00000039001d7c82 */ /* 0x000fe20008000000 */
[----:B------:R-:W-:-:S09]  /*4080*/  UMOV UR12, UR28 ;  /* 0x0000001c000c7c82 */ /* 0x000fd20008000000 */
.L_x_80:
[----:B--2---:R-:W-:Y:S01]  /*4090*/  ULEA UR7, UR12, UR31, 0x3 ;  /* 0x0000001f0c077291 */ /* 0x004fe2000f8e18ff */
[----:B---3--:R-:W-:Y:S11]  /*40a0*/  @P2 BRA `(.L_x_78) ;  /* 0x00000000000c2947 */ /* 0x008ff60003800000 */
[----:B-1----:R-:W-:Y:S04]  /*40b0*/  SHF.L.U32 R5, R2, 0x1f, RZ ;  /* 0x0000001f02057819 */ /* 0x002fe800000006ff */
[----:B------:R-:W1:Y:S02]  /*40c0*/  SYNCS.PHASECHK.TRANS64.TRYWAIT P0, [UR7], R5 ;  /* 0x00000005ff0075a7 */ /* 0x000e640008001107 */
[----:B-1----:R-:W-:Y:S05]  /*40d0*/  @!P0 BRA `(.L_x_79) ;  /* 0x0000006400a08947 */ /* 0x002fea0003800000 */
.L_x_78:
[----:B------:R-:W-:Y:S01]  /*40e0*/  UISETP.NE.AND UP0, UPT, UR29, 0x1, UPT ;  /* 0x000000011d00788c */ /* 0x000fe2000bf05270 */
[----:B------:R-:W-:Y:S01]  /*40f0*/  PLOP3.LUT P2, PT, PT, PT, PT, 0x80, 0x8 ;  /* 0x000000000008781c */ /* 0x000fe20003f4f070 */
[----:B------:R-:W-:Y:S02]  /*4100*/  UIADD3 UR4, UPT, UPT, UR12, 0x1, URZ ;  /* 0x000000010c047890 */ /* 0x000fe4000fffe0ff */
[----:B------:R-:W-:Y:S02]  /*4110*/  ULEA UR6, UR12, UR52, 0x9 ;  /* 0x000000340c067291 */ /* 0x000fe4000f8e48ff */
[----:B------:R-:W-:Y:S01]  /*4120*/  UISETP.NE.AND UP1, UPT, UR4, 0x7, UPT ;  /* 0x000000070400788c */ /* 0x000fe2000bf25270 */
[----:B------:R-:W-:Y:S01]  /*4130*/  PLOP3.LUT P0, PT, PT, PT, UP0, 0x80, 0x8 ;  /* 0x000000000008781c */ /* 0x000fe20003f0f008 */
[----:B------:R-:W-:Y:S02]  /*4140*/  ULEA UR24, UR12, UR53, 0x5 ;  /* 0x000000350c187291 */ /* 0x000fe4000f8e28ff */
[----:B------:R-:W-:Y:S02]  /*4150*/  USEL UR5, URZ, 0x1, UP1 ;  /* 0x00000001ff057887 */ /* 0x000fe40008800000 */
[----:B------:R-:W-:Y:S02]  /*4160*/  USEL UR28, UR4, URZ, UP1 ;  /* 0x000000ff041c7287 */ /* 0x000fe40008800000 */
[----:B------:R-:W-:Y:S02]  /*4170*/  ULEA UR22, UR12, UR54, 0x5 ;  /* 0x000000360c167291 */ /* 0x000fe4000f8e28ff */
[----:B------:R-:W-:Y:S01]  /*4180*/  @UP0 ULEA UR4, UR28, UR31, 0x3 ;  /* 0x0000001f1c040291 */ /* 0x000fe2000f8e18ff */
[----:B------:R-:W-:Y:S01]  /*4190*/  LOP3.LUT R2, R2, UR5, RZ, 0x3c, !PT ;  /* 0x0000000502027c12 */ /* 0x000fe2000f8e3cff */
[----:B------:R-:W-:Y:S02]  /*41a0*/  UISETP.NE.U32.AND UP0, UPT, UR26, URZ, UPT ;  /* 0x000000ff1a00728c */ /* 0x000fe4000bf05070 */
[----:B------:R-:W-:Y:S01]  /*41b0*/  UIADD3 UR20, UPT, UPT, UR6, 0x2, URZ ;  /* 0x0000000206147890 */ /* 0x000fe2000fffe0ff */
[----:B-1----:R-:W-:Y:S01]  /*41c0*/  @P0 SHF.L.U32 R0, R2, 0x1f, RZ ;  /* 0x0000001f02000819 */ /* 0x002fe200000006ff */
[----:B------:R-:W-:Y:S02]  /*41d0*/  UIADD3 UR16, UPT, UPT, UR6, 0x4, URZ ;  /* 0x0000000406107890 */ /* 0x000fe4000fffe0ff */
[----:B------:R-:W-:Y:S01]  /*41e0*/  UIADD3 UR10, UPT, UPT, UR6, 0x6, URZ ;  /* 0x00000006060a7890 */ /* 0x000fe2000fffe0ff */
[----:B------:R2:W3:Y:S01]  /*41f0*/  @P0 SYNCS.PHASECHK.TRANS64.TRYWAIT P2, [UR4], R0 ;  /* 0x00000000ff0005a7 */ /* 0x0004e20008041104 */
[----:B------:R-:W-:Y:S02]  /*4200*/  ULEA UR4, UR12, UR51, 0xa ;  /* 0x000000330c047291 */ /* 0x000fe4000f8e50ff */
[----:B------:R-:W-:Y:S02]  /*4210*/  UIADD3 UR30, UPT, UPT, UR7, 0x38, URZ ;  /* 0x00000038071e7890 */ /* 0x000fe4000fffe0ff */
[----:B------:R-:W-:Y:S02]  /*4220*/  UIADD3 UR18, UPT, UPT, UR4, 0x2, URZ ;  /* 0x0000000204127890 */ /* 0x000fe4000fffe0ff */
[----:B------:R-:W-:Y:S02]  /*4230*/  UIADD3 UR14, UPT, UPT, UR4, 0x4, URZ ;  /* 0x00000004040e7890 */ /* 0x000fe4000fffe0ff */
[----:B------:R-:W-:Y:S02]  /*4240*/  UIADD3 UR8, UPT, UPT, UR4, 0x6, URZ ;  /* 0x0000000604087890 */ /* 0x000fe4000fffe0ff */
[----:B------:R-:W-:Y:S02]  /*4250*/  UIADD3 UR27, UPT, UPT, UR27, 0x1, URZ ;  /* 0x000000011b1b7890 */ /* 0x000fe4000fffe0ff */
[----:B------:R-:W-:Y:S01]  /*4260*/  UIADD3 UR29, UPT, UPT, UR29, -0x1, URZ ;  /* 0xffffffff1d1d7890 */ /* 0x000fe2000fffe0ff */
[----:B------:R-:W-:Y:S01]  /*4270*/  UMOV UR25, 0x4008 ;  /* 0x0000400800197882 */ /* 0x000fe20000000000 */
[----:B------:R-:W-:Y:S01]  /*4280*/  UMOV UR23, 0x4008 ;  /* 0x0000400800177882 */ /* 0x000fe20000000000 */
[----:B------:R2:W-:Y:S01]  /*4290*/  UTCCP.T.S.2CTA.4x32dp128bit tmem[UR32+0x100], gdesc[UR24] ;  /* 0x00010018200079e7 */ /* 0x0005e20009300000 */
[----:B------:R2:W-:Y:S01]  /*42a0*/  UTCCP.T.S.2CTA.4x32dp128bit tmem[UR32+0x104], gdesc[UR22] ;  /* 0x00010416200079e7 */ /* 0x0005e20009300000 */
[----:B------:R-:W-:Y:S01]  /*42b0*/  UMOV UR7, 0x40004040 ;  /* 0x4000404000077882 */ /* 0x000fe20000000000 */
[----:B------:R-:W-:Y:S01]  /*42c0*/  UMOV UR5, 0x40004040 ;  /* 0x4000404000057882 */ /* 0x000fe20000000000 */
[----:B------:R-:W-:Y:S01]  /*42d0*/  UMOV UR21, 0x40004040 ;  /* 0x4000404000157882 */ /* 0x000fe20000000000 */
[----:B------:R2:W-:Y:S01]  /*42e0*/  UTCQMMA.2CTA gdesc[UR4], gdesc[UR6], tmem[UR13], tmem[UR40], idesc[UR41], tmem[UR48], UP0 ;  /* 0x0030280604007dea */ /* 0x0005e2000820030d */
[----:B------:R-:W-:Y:S01]  /*42f0*/  UISETP.NE.AND UP0, UPT, UR27, UR33, UPT ;  /* 0x000000211b00728c */ /* 0x000fe2000bf05270 */
[----:B------:R-:W-:Y:S01]  /*4300*/  UMOV UR19, 0x40004040 ;  /* 0x4000404000137882 */ /* 0x000fe20000000000 */
[----:B------:R-:W-:Y:S01]  /*4310*/  UMOV UR17, 0x40004040 ;  /* 0x4000404000117882 */ /* 0x000fe20000000000 */
[----:B------:R2:W-:Y:S01]  /*4320*/  UTCQMMA.2CTA gdesc[UR18], gdesc[UR20], tmem[UR13], tmem[UR38], idesc[UR39], tmem[UR46], UPT ;  /* 0x002e261412007dea */ /* 0x0005e2000ba0030d */
[----:B------:R-:W-:Y:S01]  /*4330*/  UMOV UR15, 0x40004040 ;  /* 0x40004040000f7882 */ /* 0x000fe20000000000 */
[----:B------:R-:W-:Y:S01]  /*4340*/  UMOV UR11, 0x40004040 ;  /* 0x40004040000b7882 */ /* 0x000fe20000000000 */
[----:B------:R2:W-:Y:S01]  /*4350*/  UTCQMMA.2CTA gdesc[UR14], gdesc[UR16], tmem[UR13], tmem[UR36], idesc[UR37], tmem[UR44], UPT ;  /* 0x002c24100e007dea */ /* 0x0005e2000ba0030d */
[----:B------:R-:W-:Y:S01]  /*4360*/  UMOV UR9, 0x40004040 ;  /* 0x4000404000097882 */ /* 0x000fe20000000000 */
[----:B------:R-:W-:Y:S01]  /*4370*/  UMOV UR26, 0x1 ;  /* 0x00000001001a7882 */ /* 0x000fe20000000000 */
[----:B------:R2:W-:Y:S01]  /*4380*/  UTCQMMA.2CTA gdesc[UR8], gdesc[UR10], tmem[UR13], tmem[UR34], idesc[UR35], tmem[UR42], UPT ;  /* 0x002a220a08007dea */ /* 0x0005e2000ba0030d */
[----:B------:R2:W-:Y:S01]  /*4390*/  UTCBAR.2CTA.MULTICAST [UR30], URZ, UR50 ;  /* 0x000000ff1e0073e9 */ /* 0x0005e20008200832 */
[----:B------:R-:W-:Y:S01]  /*43a0*/  UMOV UR12, UR28 ;  /* 0x0000001c000c7c82 */ /* 0x000fe20008000000 */
[----:B------:R-:W-:Y:S05]  /*43b0*/  BRA.U UP0, `(.L_x_80) ;  /* 0xfffffffd00347547 */ /* 0x000fea000b83ffff */
.L_x_77:
[----:B--2---:R-:W-:Y:S01]  /*43c0*/  UIADD3 UR4, UPT, UPT, UR56, 0xe0, URZ ;  /* 0x000000e038047890 */ /* 0x004fe2000fffe0ff */
[----:B------:R-:W-:-:S08]  /*43d0*/  UMOV UR27, UR33 ;  /* 0x00000021001b7c82 */ /* 0x000fd00008000000 */
[----:B------:R2:W-:Y:S01]  /*43e0*/  UTCBAR.2CTA.MULTICAST [UR4], URZ, UR58 ;  /* 0x000000ff040073e9 */ /* 0x0005e2000820083a */
[----:B------:R-:W-:Y:S02]  /*43f0*/  NOP ;  /* 0x0000000000007918 */ /* 0x000fe40000000000 */
.L_x_75:
[----:B--2---:R-:W-:Y:S01]  /*4400*/  UIADD3 UR4, UPT, UPT, UR55, 0x1, URZ ;  /* 0x0000000137047890 */ /* 0x004fe2000fffe0ff */
[----:B------:R-:W-:-:S03]  /*4410*/  ISETP.NE.AND P0, PT, R8, 0x2, PT ;  /* 0x000000020800780c */ /* 0x000fc60003f05270 */
[----:B------:R-:W-:Y:S01]  /*4420*/  UISETP.NE.AND UP0, UPT, UR4, 0x2, UPT ;  /* 0x000000020400788c */ /* 0x000fe2000bf05270 */
[----:B-1----:R-:W-:Y:S02]  /*4430*/  SEL R0, RZ, 0x1, P0 ;  /* 0x00000001ff007807 */ /* 0x002fe40000000000 */
[----:B------:R-:W-:Y:S01]  /*4440*/  SEL R8, R8, RZ, P0 ;  /* 0x000000ff08087207 */ /* 0x000fe20000000000 */
[----:B------:R-:W-:Y:S01]  /*4450*/  USEL UR5, URZ, 0x1, UP0 ;  /* 0x00000001ff057887 */ /* 0x000fe20008000000 */
[----:B------:R-:W-:Y:S01]  /*4460*/  LOP3.LUT R3, R3, R0, RZ, 0x3c, !PT ;  /* 0x0000000003037212 */ /* 0x000fe200078e3cff */
[----:B------:R-:W-:-:S04]  /*4470*/  USEL UR55, UR4, URZ, UP0 ;  /* 0x000000ff04377287 */ /* 0x000fc80008000000 */
[----:B------:R-:W-:Y:S01]  /*4480*/  LOP3.LUT R9, R9, UR5, RZ, 0x3c, !PT ;  /* 0x0000000509097c12 */ /* 0x000fe2000f8e3cff */
[----:B------:R-:W-:Y:S07]  /*4490*/  @P1 BRA `(.L_x_81) ;  /* 0xfffffff8006c1947 */ /* 0x000fee000383ffff */
[----:B------:R-:W1:Y:S01]  /*44a0*/  S2UR UR8, SR_CgaCtaId ;  /* 0x00000000000879c3 */ /* 0x000e620000008800 */
[----:B------:R-:W-:Y:S01]  /*44b0*/  ELECT P0, URZ, PT ;  /* 0x0000000000ff782f */ /* 0x000fe20003800000 */
[----:B------:R-:W-:Y:S01]  /*44c0*/  HFMA2 R0, -RZ, RZ, 0, 5.9604644775390625e-08 ;  /* 0x00000001ff007431 */ /* 0x000fe200000001ff */
[----:B------:R-:W-:-:S05]  /*44d0*/  UMOV UR4, 0x40 ;  /* 0x0000004000047882 */ /* 0x000fca0000000000 */
[----:B------:R-:W-:Y:S01]  /*44e0*/  UVIRTCOUNT.DEALLOC.SMPOOL 0x80 ;  /* 0x000000800000784c */ /* 0x000fe20000000000 */
[----:B------:R-:W-:Y:S02]  /*44f0*/  UISETP.NE.AND UP0, UPT, UR61, URZ, UPT ;  /* 0x000000ff3d00728c */ /* 0x000fe4000bf05270 */
[----:B-1----:R-:W-:-:S09]  /*4500*/  ULEA UR8, UR8, UR4, 0x18 ;  /* 0x0000000408087291 */ /* 0x002fd2000f8ec0ff */
[----:B------:R1:W-:Y:S01]  /*4510*/  @P0 STS.U8 [UR8+0x1c], R0 ;  /* 0x00001c00ff000988 */ /* 0x0003e20008000008 */
[----:B------:R-:W-:Y:S05]  /*4520*/  BRA.U UP0, `(.L_x_82) ;  /* 0x0000000100587547 */ /* 0x000fea000b800000 */
[----:B------:R-:W-:Y:S01]  /*4530*/  UIADD3 UR5, UPT, UPT, UR31, 0xf0, URZ ;  /* 0x000000f01f057890 */ /* 0x000fe2000fffe0ff */
[----:B------:R-:W-:-:S03]  /*4540*/  SHF.L.U32 R3, R9, 0x1f, RZ ;  /* 0x0000001f09037819 */ /* 0x000fc600000006ff */
[----:B------:R-:W-:-:S09]  /*4550*/  ULEA UR4, UR55, UR5, 0x3 ;  /* 0x0000000537047291 */ /* 0x000fd2000f8e18ff */
[----:B------:R-:W2:Y:S02]  /*4560*/  SYNCS.PHASECHK.TRANS64.TRYWAIT P0, [UR4], R3 ;  /* 0x00000003ff0075a7 */ /* 0x000ea40008001104 */
[----:B--2---:R-:W-:Y:S05]  /*4570*/  @!P0 BRA `(.L_x_83) ;  /* 0x0000006000908947 */ /* 0x004fea0003800000 */
.L_x_183:
[----:B------:R-:W-:-:S04]  /*4580*/  UIADD3 UR4, UPT, UPT, UR55, 0x1, URZ ;  /* 0x0000000137047890 */ /* 0x000fc8000fffe0ff */
[----:B------:R-:W-:-:S04]  /*4590*/  UISETP.NE.AND UP1, UPT, UR4, 0x2, UPT ;  /* 0x000000020400788c */ /* 0x000fc8000bf25270 */
[----:B------:R-:W-:Y:S02]  /*45a0*/  USEL UR6, URZ, 0x1, UP1 ;  /* 0x00000001ff067887 */ /* 0x000fe40008800000 */
[----:B------:R-:W-:-:S04]  /*45b0*/  USEL UR4, UR4, URZ, UP1 ;  /* 0x000000ff04047287 */ /* 0x000fc80008800000 */
[----:B------:R-:W-:Y:S01]  /*45c0*/  ULEA UR4, UR4, UR5, 0x3 ;  /* 0x0000000504047291 */ /* 0x000fe2000f8e18ff */
[----:B-1----:R-:W-:-:S04]  /*45d0*/  LOP3.LUT R3, R9, UR6, RZ, 0x3c, !PT ;  /* 0x0000000609037c12 */ /* 0x002fc8000f8e3cff */
[----:B------:R-:W-:Y:S01]  /*45e0*/  SHF.L.U32 R3, R3, 0x1f, RZ ;  /* 0x0000001f03037819 */ /* 0x000fe200000006ff */
[----:B------:R-:W-:-:S04]  /*45f0*/  IMAD.U32 R0, RZ, RZ, UR4 ;  /* 0x00000004ff007e24 */ /* 0x000fc8000f8e00ff */
[----:B------:R1:W2:Y:S03]  /*4600*/  SYNCS.PHASECHK.TRANS64.TRYWAIT P0, [R0+URZ], R3 ;  /* 0x00000003000075a7 */ /* 0x0002a600080011ff */
[----:B--2---:R-:W-:Y:S05]  /*4610*/  @!P0 NANOSLEEP.SYNCS 0x989680 ;  /* 0x009896800000895d */ /* 0x004fea0003900000 */
[----:B------:R-:W2:Y:S02]  /*4620*/  @!P0 SYNCS.PHASECHK.TRANS64 P0, [R0+URZ], R3 ;  /* 0x00000003000085a7 */ /* 0x000ea400080010ff */
[----:B--2---:R-:W-:Y:S05]  /*4630*/  @P0 BRA `(.L_x_84) ;  /* 0x0000000000200947 */ /* 0x004fea0003800000 */
.L_x_85:
[----:B--2---:R2:W4:Y:S02]  /*4640*/  SYNCS.PHASECHK.TRANS64.TRYWAIT P0, [R0+URZ], R3 ;  /* 0x00000003000075a7 */ /* 0x00452400080011ff */
[----:B----4-:R-:W-:Y:S05]  /*4650*/  @!P0 NANOSLEEP.SYNCS 0x989680 ;  /* 0x009896800000895d */ /* 0x010fea0003900000 */
[----:B------:R-:W4:Y:S02]  /*4660*/  @!P0 SYNCS.PHASECHK.TRANS64 P0, [R0+URZ], R3 ;  /* 0x00000003000085a7 */ /* 0x000f2400080010ff */
[----:B----4-:R-:W-:Y:S05]  /*4670*/  @!P0 BRA `(.L_x_85) ;  /* 0xfffffffc00f08947 */ /* 0x010fea000383ffff */
[----:B------:R-:W-:Y:S05]  /*4680*/  BRA `(.L_x_84) ;  /* 0x00000000000c7947 */ /* 0x000fea0003800000 */
.L_x_82:
[----:B------:R-:W-:-:S04]  /*4690*/  UIADD3 UR4, UPT, UPT, UR31, 0x120, URZ ;  /* 0x000001201f047890 */ /* 0x000fc8000fffe0ff */
[----:B------:R-:W-:-:S09]  /*46a0*/  UPRMT UR4, UR60, 0x654, UR4 ;  /* 0x000006543c047896 */ /* 0x000fd20008000004 */
[----:B------:R-:W-:Y:S03]  /*46b0*/  SYNCS.ARRIVE.TRANS64.RED.A1T0 RZ, [UR4], RZ ;  /* 0x000000ffffff79a7 */ /* 0x000fe60008100404 */
.L_x_84:
[----:B-12---:R-:W-:Y:S01]  /*46c0*/  SHF.L.U32 R3, RZ, 0x1f, RZ ;  /* 0x0000001fff037819 */ /* 0x006fe200000006ff */
[----:B------:R-:W-:Y:S01]  /*46d0*/  UIADD3 UR4, UPT, UPT, UR31, 0x120, URZ ;  /* 0x000001201f047890 */ /* 0x000fe2000fffe0ff */
[----:B------:R-:W-:Y:S02]  /*46e0*/  PLOP3.LUT P0, PT, PT, PT, UP0, 0x80, 0x8 ;  /* 0x000000000008781c */ /* 0x000fe40003f0f008 */
[----:B------:R-:W1:Y:S02]  /*46f0*/  SYNCS.PHASECHK.TRANS64.TRYWAIT P1, [UR31+0x120], R3 ;  /* 0x00012003ff0075a7 */ /* 0x000e64000802111f */
[----:B-1----:R-:W-:Y:S09]  /*4700*/  @!P1 BRA `(.L_x_86) ;  /* 0x0000006000449947 */ /* 0x002ff20003800000 */
.L_x_185:
[----:B------:R-:W-:Y:S01]  /*4710*/  @!UP0 UPRMT UR4, UR60, 0x654, UR4 ;  /* 0x000006543c048896 */ /* 0x000fe20008000004 */
[----:B------:R-:W-:Y:S01]  /*4720*/  UMOV UR5, 0xffff ;  /* 0x0000ffff00057882 */ /* 0x000fe20000000000 */
[----:B------:R-:W-:-:S07]  /*4730*/  UMOV UR6, 0x1 ;  /* 0x0000000100067882 */ /* 0x000fce0000000000 */
[----:B------:R-:W-:Y:S01]  /*4740*/  @!P0 SYNCS.ARRIVE.TRANS64.RED.A1T0 RZ, [UR4], RZ ;  /* 0x000000ffffff89a7 */ /* 0x000fe20008100404 */
[----:B------:R-:W-:Y:S01]  /*4750*/  NOP ;  /* 0x0000000000007918 */ /* 0x000fe20000000000 */
[----:B-1----:R-:W1:Y:S01]  /*4760*/  LDS R0, [UR8+0x14] ;  /* 0x00001408ff007984 */ /* 0x002e620008000800 */
[----:B------:R-:W-:-:S04]  /*4770*/  ULOP3.LUT UR4, UR32, 0xffff, URZ, 0xc0, !UPT ;  /* 0x0000ffff20047892 */ /* 0x000fc8000f8ec0ff */
[----:B------:R-:W-:-:S04]  /*4780*/  USHF.R.U32.HI UR4, URZ, 0x5, UR4 ;  /* 0x00000005ff047899 */ /* 0x000fc80008011604 */
[----:B------:R-:W-:Y:S02]  /*4790*/  USHF.L.U32 UR5, UR5, UR4, URZ ;  /* 0x0000000405057299 */ /* 0x000fe400080006ff */
[----:B------:R-:W-:-:S04]  /*47a0*/  USHF.L.U32 UR4, UR6, UR4, URZ ;  /* 0x0000000406047299 */ /* 0x000fc800080006ff */
[----:B-1----:R-:W-:-:S04]  /*47b0*/  LOP3.LUT R0, R0, UR5, RZ, 0xc0, !PT ;  /* 0x0000000500007c12 */ /* 0x002fc8000f8ec0ff */
[----:B------:R-:W-:-:S13]  /*47c0*/  ISETP.NE.AND P0, PT, R0, UR5, PT ;  /* 0x0000000500007c0c */ /* 0x000fda000bf05270 */
[----:B------:R-:W-:Y:S05]  /*47d0*/  @P0 BRA `(.L_x_87) ;  /* 0x0000000000580947 */ /* 0x000fea0003800000 */
[----:B------:R-:W1:Y:S02]  /*47e0*/  LDS R0, [UR8+0x18] ;  /* 0x00001808ff007984 */ /* 0x000e640008000800 */
[----:B-1----:R-:W-:-:S04]  /*47f0*/  LOP3.LUT R0, R0, UR4, RZ, 0xc0, !PT ;  /* 0x0000000400007c12 */ /* 0x002fc8000f8ec0ff */
[----:B------:R-:W-:-:S13]  /*4800*/  ISETP.NE.AND P0, PT, R0, UR4, PT ;  /* 0x0000000400007c0c */ /* 0x000fda000bf05270 */
[----:B------:R-:W-:Y:S05]  /*4810*/  @P0 BRA `(.L_x_88) ;  /* 0x00000000003c0947 */ /* 0x000fea0003800000 */
[----:B------:R-:W1:Y:S01]  /*4820*/  S2R R2, SR_LANEID ;  /* 0x0000000000027919 */ /* 0x000e620000000000 */
[----:B------:R-:W-:Y:S01]  /*4830*/  ULOP3.LUT UR5, URZ, UR5, URZ, 0x33, !UPT ;  /* 0x00000005ff057292 */ /* 0x000fe2000f8e33ff */
[----:B------:R-:W-:Y:S01]  /*4840*/  LOP3.LUT R4, RZ, UR4, RZ, 0x33, !PT ;  /* 0x00000004ff047c12 */ /* 0x000fe2000f8e33ff */
[----:B------:R-:W-:Y:S02]  /*4850*/  VOTEU.ANY UR4, UPT, PT ;  /* 0x0000000000047886 */ /* 0x000fe400038e0100 */
[----:B------:R-:W-:Y:S01]  /*4860*/  UFLO.U32 UR4, UR4 ;  /* 0x00000004000472bd */ /* 0x000fe200080e0000 */
[----:B------:R-:W2:Y:S01]  /*4870*/  REDUX UR6, R4 ;  /* 0x00000000040673c4 */ /* 0x000ea20000000000 */
[----:B------:R-:W-:-:S06]  /*4880*/  IMAD.U32 R0, RZ, RZ, UR5 ;  /* 0x00000005ff007e24 */ /* 0x000fcc000f8e00ff */
[----:B------:R4:W-:Y:S01]  /*4890*/  UTCATOMSWS.AND URZ, UR5 ;  /* 0x0000000500ff79e3 */ /* 0x0009e20008000000 */
[----:B------:R-:W3:Y:S01]  /*48a0*/  REDUX UR7, R0 ;  /* 0x00000000000773c4 */ /* 0x000ee20000000000 */
[----:B-1----:R-:W-:Y:S01]  /*48b0*/  ISETP.EQ.U32.AND P0, PT, R2, UR4, PT ;  /* 0x0000000402007c0c */ /* 0x002fe2000bf02070 */
[----:B--2---:R-:W-:Y:S01]  /*48c0*/  IMAD.U32 R2, RZ, RZ, UR6 ;  /* 0x00000006ff027e24 */ /* 0x004fe2000f8e00ff */
[----:B---3--:R-:W-:-:S11]  /*48d0*/  MOV R3, UR7 ;  /* 0x0000000700037c02 */ /* 0x008fd60008000f00 */
[----:B------:R4:W-:Y:S04]  /*48e0*/  @P0 ATOMS.AND RZ, [UR8+0x14], R3 ;  /* 0x00001403ffff098c */ /* 0x0009e8000a800008 */
[----:B------:R4:W-:Y:S01]  /*48f0*/  @P0 ATOMS.AND RZ, [UR8+0x18], R2 ;  /* 0x00001802ffff098c */ /* 0x0009e2000a800008 */
[----:B------:R-:W-:Y:S05]  /*4900*/  BRA `(.L_x_89) ;  /* 0x0000000000147947 */ /* 0x000fea0003800000 */
.L_x_88:
[----:B------:R-:W-:Y:S02]  /*4910*/  MOV R2, 0x4930 ;  /* 0x0000493000027802 */ /* 0x000fe40000000f00 */
[----:B---3-5:R-:W-:Y:S05]  /*4920*/  CALL.REL.NOINC `($__internal_0_$__cuda_sm10x_tcgen05_guardrail_trap_col_being_dealloced_not_returned_by_alloc) ;  /* 0x0000006400247944 */ /* 0x028fea0003c00000 */
[----:B------:R-:W-:Y:S05]  /*4930*/  BRA `(.L_x_89) ;  /* 0x0000000000087947 */ /* 0x000fea0003800000 */
.L_x_87:
[----:B------:R-:W-:Y:S02]  /*4940*/  MOV R2, 0x4960 ;  /* 0x0000496000027802 */ /* 0x000fe40000000f00 */
[----:B---3-5:R-:W-:Y:S05]  /*4950*/  CALL.REL.NOINC `($__internal_2_$__cuda_sm10x_tcgen05_guardrail_trap_unallocated_columns_being_dealloced) ;  /* 0x0000006400307944 */ /* 0x028fea0003c00000 */
.L_x_89:
[----:B------:R-:W-:Y:S01]  /*4960*/  NOP ;  /* 0x0000000000007918 */ /* 0x000fe20000000000 */
[----:B----4-:R-:W-:Y:S05]  /*4970*/  EXIT ;  /* 0x000000000000794d */ /* 0x010fea0003800000 */
.L_x_62:
[----:B------:R-:W-:-:S09]  /*4980*/  UISETP.NE.OR UP0, UPT, UR21, 0x3, !UP4 ;  /* 0x000000031500788c */ /* 0x000fd2000e705670 */
[----:B------:R-:W-:Y:S05]  /*4990*/  BRA.U UP0, `(.L_x_90) ;  /* 0x0000001100807547 */ /* 0x000fea000b800000 */
[----:B------:R-:W1:Y:S01]  /*49a0*/  LDCU.64 UR4, c[0x0][0xc88] ;  /* 0x00019100ff0477ac */ /* 0x000e620008000a00 */
[----:B------:R-:W2:Y:S01]  /*49b0*/  LDC.64 R12, c[0x0][0x348] ;  /* 0x0000d200ff0c7b82 */ /* 0x000ea20000000a00 */
[----:B------:R-:W-:Y:S02]  /*49c0*/  HFMA2 R9, -RZ, RZ, 0, 0 ;  /* 0x00000000ff097431 */ /* 0x000fe400000001ff */
[----:B------:R-:W-:Y:S01]  /*49d0*/  IMAD.MOV.U32 R11, RZ, RZ, 0x1 ;  /* 0x00000001ff0b7424 */ /* 0x000fe200078e00ff */
[----:B------:R-:W3:Y:S01]  /*49e0*/  LDCU UR42, c[0x0][0x370] ;  /* 0x00006e00ff2a77ac */ /* 0x000ee20008000800 */
[----:B------:R-:W-:Y:S01]  /*49f0*/  IMAD.MOV.U32 R10, RZ, RZ, RZ ;  /* 0x000000ffff0a7224 */ /* 0x000fe200078e00ff */
[----:B------:R-:W-:Y:S01]  /*4a00*/  MOV R3, 0x2000 ;  /* 0x0000200000037802 */ /* 0x000fe20000000f00 */
[----:B------:R-:W3:Y:S01]  /*4a10*/  LDCU.128 UR48, c[0x0][0xf10] ;  /* 0x0001e200ff3077ac */ /* 0x000ee20008000c00 */
[----:B------:R-:W4:Y:S01]  /*4a20*/  LDCU UR38, c[0x0][0x374] ;  /* 0x00006e80ff2677ac */ /* 0x000f220008000800 */
[----:B------:R-:W4:Y:S01]  /*4a30*/  LDCU.64 UR40, c[0x0][0xc90] ;  /* 0x00019200ff2877ac */ /* 0x000f220008000a00 */
[----:B------:R-:W4:Y:S01]  /*4a40*/  LDCU UR15, c[0x0][0xf0c] ;  /* 0x0001e180ff0f77ac */ /* 0x000f220008000800 */
[----:B-1----:R-:W-:Y:S01]  /*4a50*/  UISETP.NE.U32.AND UP0, UPT, UR4, URZ, UPT ;  /* 0x000000ff0400728c */ /* 0x002fe2000bf05070 */
[----:B------:R-:W1:Y:S01]  /*4a60*/  LDCU UR53, c[0x0][0xf20] ;  /* 0x0001e400ff3577ac */ /* 0x000e620008000800 */
[----:B------:R-:W1:Y:S01]  /*4a70*/  LDCU UR4, c[0x0][0xf30] ;  /* 0x0001e600ff0477ac */ /* 0x000e620008000800 */
[----:B------:R-:W-:Y:S01]  /*4a80*/  UMOV UR21, 0x400 ;  /* 0x0000040000157882 */ /* 0x000fe20000000000 */
[----:B---3--:R-:W-:-:S02]  /*4a90*/  UIMAD.WIDE.U32 UR6, UR42, UR48, URZ ;  /* 0x000000302a0672a5 */ /* 0x008fc4000f8e00ff */
[----:B----4-:R-:W-:Y:S02]  /*4aa0*/  UIMAD.WIDE.U32 UR8, UR38, UR51, URZ ;  /* 0x00000033260872a5 */ /* 0x010fe4000f8e00ff */
[----:B------:R-:W-:Y:S02]  /*4ab0*/  ULEA UR21, UR52, UR21, 0x18 ;  /* 0x0000001534157291 */ /* 0x000fe4000f8ec0ff */
[----:B------:R-:W-:Y:S02]  /*4ac0*/  UISETP.NE.U32.AND UP6, UPT, UR40, URZ, UPT ;  /* 0x000000ff2800728c */ /* 0x000fe4000bfc5070 */
[----:B------:R-:W-:Y:S02]  /*4ad0*/  UIADD3 UR43, UPT, UPT, UR21, 0x88, URZ ;  /* 0x00000088152b7890 */ /* 0x000fe4000fffe0ff */
[----:B------:R-:W-:Y:S02]  /*4ae0*/  UISETP.NE.AND.EX UP5, UPT, UR5, URZ, UPT, UP0 ;  /* 0x000000ff0500728c */ /* 0x000fe4000bfa5300 */
[----:B------:R-:W-:Y:S01]  /*4af0*/  UISETP.NE.AND UP0, UPT, UR39, 0x1, UPT ;  /* 0x000000012700788c */ /* 0x000fe2000bf05270 */
[----:B------:R-:W-:Y:S01]  /*4b00*/  UMOV UR6, UR7 ;  /* 0x0000000700067c82 */ /* 0x000fe20008000000 */
[----:B------:R-:W-:Y:S01]  /*4b10*/  UMOV UR45, UR9 ;  /* 0x00000009002d7c82 */ /* 0x000fe20008000000 */
[----:B------:R-:W-:-:S02]  /*4b20*/  UISETP.NE.AND UP0, UPT, UR15, 0x1, UPT ;  /* 0x000000010f00788c */ /* 0x000fc4000bf05270 */
[----:B------:R-:W-:Y:S02]  /*4b30*/  UPLOP3.LUT UP4, UPT, UPT, UPT, UPT, 0x40, 0x4 ;  /* 0x000000000004789c */ /* 0x000fe40003f8e870 */
[----:B------:R-:W-:Y:S01]  /*4b40*/  UISETP.GE.AND UP2, UPT, UR39, 0x1, UPT ;  /* 0x000000012700788c */ /* 0x000fe2000bf46270 */
[----:B------:R-:W3:Y:S01]  /*4b50*/  LDCU.64 UR22, c[0x0][0xf28] ;  /* 0x0001e500ff1677ac */ /* 0x000ee20008000a00 */
[----:B------:R-:W-:Y:S02]  /*4b60*/  UISETP.NE.AND.EX UP6, UPT, UR41, URZ, UPT, UP6 ;  /* 0x000000ff2900728c */ /* 0x000fe4000bfc5360 */
[----:B------:R-:W-:Y:S02]  /*4b70*/  UIADD3 UR33, UPT, UPT, UR21, 0x70, URZ ;  /* 0x0000007015217890 */ /* 0x000fe4000fffe0ff */
[----:B------:R-:W-:Y:S02]  /*4b80*/  UIADD3 UR25, UPT, UPT, UR21, 0x78, URZ ;  /* 0x0000007815197890 */ /* 0x000fe4000fffe0ff */
[----:B------:R-:W-:-:S02]  /*4b90*/  UIADD3 UR17, UPT, UPT, UR21, 0x80, URZ ;  /* 0x0000008015117890 */ /* 0x000fc4000fffe0ff */
[----:B------:R-:W-:Y:S02]  /*4ba0*/  UPRMT UR43, UR52, 0x654, UR43 ;  /* 0x00000654342b7896 */ /* 0x000fe4000800002b */
[----:B------:R-:W-:Y:S02]  /*4bb0*/  USHF.R.U32.HI UR46, URZ, UR49, UR6 ;  /* 0x00000031ff2e7299 */ /* 0x000fe40008011606 */
[----:B-1----:R-:W-:Y:S02]  /*4bc0*/  USHF.R.U32.HI UR45, URZ, UR53, UR45 ;  /* 0x00000035ff2d7299 */ /* 0x002fe4000801162d */
[----:B------:R-:W-:Y:S02]  /*4bd0*/  UISETP.NE.AND UP0, UPT, UR50, 0x1, UPT ;  /* 0x000000013200788c */ /* 0x000fe4000bf05270 */
[----:B--2---:R-:W-:-:S11]  /*4be0*/  UISETP.NE.AND UP3, UPT, UR4, 0x1, UPT ;  /* 0x000000010400788c */ /* 0x004fd6000bf65270 */
.L_x_101:
[C---:B------:R-:W-:Y:S02]  /*4bf0*/  LEA R8, R10.reuse, UR21, 0x3 ;  /* 0x000000150a087c11 */ /* 0x040fe4000f8e18ff */
[----:B------:R-:W-:Y:S02]  /*4c00*/  SHF.L.U32 R5, R9, 0x1f, RZ ;  /* 0x0000001f09057819 */ /* 0x000fe400000006ff */
[----:B------:R-:W-:Y:S02]  /*4c10*/  LEA R6, R10, UR21, 0x4 ;  /* 0x000000150a067c11 */ /* 0x000fe4000f8e20ff */
[----:B------:R-:W1:Y:S02]  /*4c20*/  SYNCS.PHASECHK.TRANS64.TRYWAIT P0, [R8+URZ+0xc0], R5 ;  /* 0x0000c005080075a7 */ /* 0x000e6400080011ff */
[----:B-12---:R-:W-:Y:S05]  /*4c30*/  @!P0 BRA `(.L_x_91) ;  /* 0x0000005c00108947 */ /* 0x006fea0003800000 */
.L_x_186:
[----:B-1----:R-:W1:Y:S01]  /*4c40*/  LDS.128 R4, [R6+0x130] ;  /* 0x0001300006047984 */ /* 0x002e620000000c00 */
[----:B------:R-:W-:Y:S01]  /*4c50*/  UISETP.GE.AND UP0, UPT, UR39, 0x1, UPT ;  /* 0x000000012700788c */ /* 0x000fe2000bf06270 */
[----:B------:R-:W-:Y:S01]  /*4c60*/  @!PT LDS RZ, [RZ] ;  /* 0x00000000fffff984 */ /* 0x000fe20000000800 */
[----:B------:R-:W-:Y:S01]  /*4c70*/  @!PT LDS RZ, [RZ] ;  /* 0x00000000fffff984 */ /* 0x000fe20000000800 */
[----:B------:R-:W-:Y:S01]  /*4c80*/  @!PT LDS RZ, [RZ] ;  /* 0x00000000fffff984 */ /* 0x000fe20000000800 */
[----:B------:R-:W-:Y:S01]  /*4c90*/  @!PT LDS RZ, [RZ] ;  /* 0x00000000fffff984 */ /* 0x000fe20000000800 */
[----:B------:R2:W-:Y:S06]  /*4ca0*/  MEMBAR.ALL.CTA ;  /* 0x0000000000007992 */ /* 0x0005ec0000008000 */
[----:B--2---:R-:W2:Y:S01]  /*4cb0*/  FENCE.VIEW.ASYNC.S ;  /* 0x00000000000073c6 */ /* 0x004ea20000000000 */
[----:B-1----:R-:W-:Y:S11]  /*4cc0*/  LOP3.LUT P0, RZ, R6, 0x1, RZ, 0xc0, !PT ;  /* 0x0000000106ff7812 */ /* 0x002ff6000780c0ff */
[----:B------:R-:W-:Y:S02]  /*4cd0*/  @!UPT UIADD3 URZ, UPT, UPT, URZ, URZ, URZ ;  /* 0x000000fffffff290 */ /* 0x000fe4000fffe0ff */
[----:B--2---:R-:W-:Y:S01]  /*4ce0*/  VOTEU.ANY UP2, P0 ;  /* 0x0000000000ff7886 */ /* 0x004fe20000040100 */
[----:B------:R-:W-:Y:S11]  /*4cf0*/  PLOP3.LUT P0, PT, PT, PT, UP2, 0x80, 0x8 ;  /* 0x000000000008781c */ /* 0x000ff60003f0f028 */
[----:B------:R-:W-:Y:S02]  /*4d00*/  @!UPT UIADD3 URZ, UPT, UPT, URZ, URZ, URZ ;  /* 0x000000fffffff290 */ /* 0x000fe4000fffe0ff */
[----:B------:R-:W-:Y:S02]  /*4d10*/  @P0 SHF.R.U32.HI R0, RZ, 0x10, R5 ;  /* 0x00000010ff000819 */ /* 0x000fe40000011605 */
[----:B------:R-:W-:Y:S02]  /*4d20*/  @P0 MOV R2, R4 ;  /* 0x0000000400020202 */ /* 0x000fe40000000f00 */
[----:B------:R-:W-:Y:S01]  /*4d30*/  @P0 R2UR UR4, R0 ;  /* 0x00000000000402ca */ /* 0x000fe200000e0000 */
[----:B------:R-:W-:Y:S01]  /*4d40*/  VIADD R0, R8, 0xd0 ;  /* 0x000000d008007836 */ /* 0x000fe20000000000 */
[----:B------:R-:W-:Y:S02]  /*4d50*/  @P0 LOP3.LUT R4, R5, 0xffff, RZ, 0xc0, !PT ;  /* 0x0000ffff05040812 */ /* 0x000fe400078ec0ff */
[----:B------:R-:W-:Y:S02]  /*4d60*/  @P0 R2UR UR6, R2 ;  /* 0x00000000020602ca */ /* 0x000fe400000e0000 */
[----:B------:R-:W-:Y:S02]  /*4d70*/  PRMT R0, RZ, 0x654, R0 ;  /* 0x00000654ff007816 */ /* 0x000fe40000000000 */
[----:B------:R-:W-:Y:S02]  /*4d80*/  @P0 R2UR UR5, R4 ;  /* 0x00000000040502ca */ /* 0x000fe400000e0000 */
[----:B------:R1:W-:Y:S03]  /*4d90*/  SYNCS.ARRIVE.TRANS64.RED.A1T0 RZ, [R0+URZ], RZ ;  /* 0x000000ff00ff79a7 */ /* 0x0003e600081004ff */
[----:B------:R-:W-:Y:S04]  /*4da0*/  @UP2 UMOV UR37, UR4 ;  /* 0x0000000400252c82 */ /* 0x000fe80008000000 */
[----:B------:R-:W-:Y:S04]  /*4db0*/  @UP2 UMOV UR14, UR6 ;  /* 0x00000006000e2c82 */ /* 0x000fe80008000000 */
[----:B------:R-:W-:Y:S01]  /*4dc0*/  @UP2 UMOV UR13, UR5 ;  /* 0x00000005000d2c82 */ /* 0x000fe20008000000 */
[----:B------:R-:W-:Y:S05]  /*4dd0*/  BRA.U !UP0, `(.L_x_92) ;  /* 0x0000000108c07547 */ /* 0x000fea000b800000 */
[----:B------:R-:W-:Y:S02]  /*4de0*/  UIMAD.WIDE.U32 UR26, UR13, UR51, URZ ;  /* 0x000000330d1a72a5 */ /* 0x000fe4000f8e00ff */
[----:B------:R-:W-:Y:S02]  /*4df0*/  UP2UR UR12, UPR, URZ, 0x4 ;  /* 0x00000004ff0c7883 */ /* 0x000fe40008000000 */
[----:B------:R-:W-:Y:S02]  /*4e00*/  UISETP.NE.AND UP2, UPT, UR50, 0x1, UPT ;  /* 0x000000013200788c */ /* 0x000fe4000bf45270 */
[----:B------:R-:W-:Y:S02]  /*4e10*/  UIMAD.WIDE.U32 UR28, UR14, UR48, URZ ;  /* 0x000000300e1c72a5 */ /* 0x000fe4000f8e00ff */
[----:B------:R-:W-:Y:S02]  /*4e20*/  USEL UR4, UR38, UR45, !UP2 ;  /* 0x0000002d26047287 */ /* 0x000fe4000d000000 */
[----:B------:R-:W-:Y:S02]  /*4e30*/  UISETP.NE.AND UP0, UPT, UR15, 0x1, UPT ;  /* 0x000000010f00788c */ /* 0x000fe4000bf05270 */
[----:B------:R-:W-:Y:S02]  /*4e40*/  UP2UR UR16, UPR, URZ, 0x2 ;  /* 0x00000002ff107883 */ /* 0x000fe40008000000 */
[----:B------:R-:W-:Y:S02]  /*4e50*/  UISETP.NE.AND UP1, UPT, UR39, 0x1, UPT ;  /* 0x000000012700788c */ /* 0x000fe4000bf25270 */
[----:B---3--:R-:W-:Y:S02]  /*4e60*/  UIMAD.WIDE.U32 UR8, UR4, UR22, URZ ;  /* 0x00000016040872a5 */ /* 0x008fe4000f8e00ff */
[----:B------:R-:W-:Y:S01]  /*4e70*/  USEL UR7, UR42, UR46, !UP0 ;  /* 0x0000002e2a077287 */ /* 0x000fe2000c000000 */
[----:B------:R-:W-:Y:S02]  /*4e80*/  UMOV UR5, UR27 ;  /* 0x0000001b00057c82 */ /* 0x000fe40008000000 */
[----:B------:R-:W-:Y:S02]  /*4e90*/  USHF.R.U32.HI UR6, URZ, UR53, UR5 ;  /* 0x00000035ff067299 */ /* 0x000fe40008011605 */
[----:B------:R-:W-:Y:S02]  /*4ea0*/  UIMAD.WIDE.U32 UR18, UR7, UR22, URZ ;  /* 0x00000016071272a5 */ /* 0x000fe4000f8e00ff */
[----:B------:R-:W-:Y:S02]  /*4eb0*/  USEL UR6, UR13, UR6, !UP2 ;  /* 0x000000060d067287 */ /* 0x000fe4000d000000 */
[----:B------:R-:W-:Y:S01]  /*4ec0*/  UISETP.NE.AND UP2, UPT, UR12, URZ, UPT ;  /* 0x000000ff0c00728c */ /* 0x000fe2000bf45270 */
[----:B------:R-:W-:Y:S02]  /*4ed0*/  UMOV UR5, UR29 ;  /* 0x0000001d00057c82 */ /* 0x000fe40008000000 */
[----:B------:R-:W-:Y:S03]  /*4ee0*/  USHF.R.U32.HI UR10, URZ, UR49, UR5 ;  /* 0x00000031ff0a7299 */ /* 0x000fe60008011605 */
[----:B------:R-:W-:Y:S02]  /*4ef0*/  UMOV UR5, UR9 ;  /* 0x0000000900057c82 */ /* 0x000fe40008000000 */
[----:B------:R-:W-:Y:S03]  /*4f00*/  @UP1 USHF.R.U32.HI UR4, URZ, UR23, UR5 ;  /* 0x00000017ff041299 */ /* 0x000fe60008011605 */
[----:B------:R-:W-:Y:S01]  /*4f10*/  UMOV UR5, UR19 ;  /* 0x0000001300057c82 */ /* 0x000fe20008000000 */
[----:B------:R-:W-:Y:S02]  /*4f20*/  UIMAD UR4, UR39, UR4, URZ ;  /* 0x00000004270472a4 */ /* 0x000fe4000f8e02ff */
[----:B------:R-:W-:Y:S02]  /*4f30*/  @UP1 USHF.R.U32.HI UR7, URZ, UR23, UR5 ;  /* 0x00000017ff071299 */ /* 0x000fe40008011605 */
[----:B------:R-:W-:Y:S02]  /*4f40*/  USEL UR5, UR14, UR10, !UP0 ;  /* 0x0000000a0e057287 */ /* 0x000fe4000c000000 */
[----:B------:R-:W-:Y:S02]  /*4f50*/  UIMAD.WIDE.U32 UR18, UR6, UR22, URZ ;  /* 0x00000016061272a5 */ /* 0x000fe4000f8e00ff */
[----:B------:R-:W-:Y:S02]  /*4f60*/  UIMAD UR8, UR39, UR7, URZ ;  /* 0x00000007270872a4 */ /* 0x000fe4000f8e02ff */
[----:B------:R-:W-:Y:S03]  /*4f70*/  UISETP.GE.AND UP0, UPT, UR6, UR4, UPT ;  /* 0x000000040600728c */ /* 0x000fe6000bf06270 */
[----:B------:R-:W-:Y:S01]  /*4f80*/  UMOV UR4, UR19 ;  /* 0x0000001300047c82 */ /* 0x000fe20008000000 */
[----:B------:R-:W-:Y:S02]  /*4f90*/  UISETP.GE.OR UP0, UPT, UR5, UR8, UP0 ;  /* 0x000000080500728c */ /* 0x000fe40008706670 */
[----:B------:R-:W-:Y:S02]  /*4fa0*/  USHF.R.U32.HI UR4, URZ, UR23, UR4 ;  /* 0x00000017ff047299 */ /* 0x000fe40008011604 */
[----:B------:R-:W-:Y:S02]  /*4fb0*/  UIMAD.WIDE.U32 UR8, UR5, UR22, URZ ;  /* 0x00000016050872a5 */ /* 0x000fe4000f8e00ff */
[----:B------:R-:W-:Y:S04]  /*4fc0*/  USEL UR10, UR6, UR4, !UP1 ;  /* 0x00000004060a7287 */ /* 0x000fe8000c800000 */
[----:B------:R-:W-:Y:S01]  /*4fd0*/  UIADD3 UR12, UPT, UPT, -UR10, URZ, URZ ;  /* 0x000000ff0a0c7290 */ /* 0x000fe2000fffe1ff */
[----:B------:R-:W-:Y:S02]  /*4fe0*/  @!UP0 UMOV UR4, UR9 ;  /* 0x0000000900048c82 */ /* 0x000fe40008000000 */
[----:B------:R-:W-:Y:S02]  /*4ff0*/  @!UP0 USHF.R.U32.HI UR4, URZ, UR23, UR4 ;  /* 0x00000017ff048299 */ /* 0x000fe40008011604 */
[----:B------:R-:W-:Y:S02]  /*5000*/  UIMAD UR8, UR39, UR12, UR6 ;  /* 0x0000000c270872a4 */ /* 0x000fe4000f8e0206 */
[----:B------:R-:W-:Y:S02]  /*5010*/  @!UP0 USEL UR4, UR5, UR4, !UP1 ;  /* 0x0000000405048287 */ /* 0x000fe4000c800000 */
[----:B------:R-:W-:Y:S02]  /*5020*/  UISETP.NE.AND UP1, UPT, UR16, URZ, UPT ;  /* 0x000000ff1000728c */ /* 0x000fe4000bf25270 */
[----:B------:R-:W-:Y:S02]  /*5030*/  @!UP0 UIMAD UR8, UR7, UR8, UR4 ;  /* 0x00000008070882a4 */ /* 0x000fe4000f8e0204 */
[----:B------:R-:W-:Y:S02]  /*5040*/  @!UP0 UIADD3 UR9, UPT, UPT, UR10, -UR4, URZ ;  /* 0x800000040a098290 */ /* 0x000fe4000fffe0ff */
[----:B------:R-:W-:Y:S02]  /*5050*/  UIADD3 UR4, UPT, UPT, -UR5, URZ, URZ ;  /* 0x000000ff05047290 */ /* 0x000fe4000fffe1ff */
[----:B------:R-:W-:Y:S02]  /*5060*/  UIADD3 UR7, UPT, UPT, -UR6, URZ, URZ ;  /* 0x000000ff06077290 */ /* 0x000fe4000fffe1ff */
[----:B------:R-:W-:Y:S02]  /*5070*/  @!UP0 UIMAD UR6, UR9, UR39, UR5 ;  /* 0x00000027090682a4 */ /* 0x000fe4000f8e0205 */
[----:B------:R-:W-:Y:S02]  /*5080*/  UIMAD UR14, UR15, UR4, UR14 ;  /* 0x000000040f0e72a4 */ /* 0x000fe4000f8e020e */
[----:B------:R-:W-:Y:S01]  /*5090*/  UIMAD UR13, UR50, UR7, UR13 ;  /* 0x00000007320d72a4 */ /* 0x000fe2000f8e020d */
[----:B------:R-:W-:Y:S02]  /*50a0*/  @!UP0 UMOV UR5, UR8 ;  /* 0x0000000800058c82 */ /* 0x000fe40008000000 */
[----:B------:R-:W-:Y:S02]  /*50b0*/  UIMAD UR14, UR5, UR15, UR14 ;  /* 0x0000000f050e72a4 */ /* 0x000fe4000f8e020e */
[----:B------:R-:W-:Y:S11]  /*50c0*/  UIMAD UR13, UR6, UR50, UR13 ;  /* 0x00000032060d72a4 */ /* 0x000ff6000f8e020d */
[----:B------:R-:W-:Y:S01]  /*50d0*/  @!UPT UIADD3 URZ, UPT, UPT, URZ, URZ, URZ ;  /* 0x000000fffffff290 */ /* 0x000fe2000fffe0ff */
.L_x_92:
[----:B------:R-:W2:Y:S01]  /*50e0*/  @!UP3 LDCU.128 UR28, c[0x0][0xf10] ;  /* 0x0001e200ff1cb7ac */ /* 0x000ea20008000c00 */
[----:B------:R-:W-:Y:S02]  /*50f0*/  ISETP.NE.U32.AND P0, PT, RZ, UR40, PT ;  /* 0x00000028ff007c0c */ /* 0x000fe4000bf05070 */
[----:B------:R-:W-:Y:S02]  /*5100*/  SHF.L.U32 R4, R11, 0x1f, RZ ;  /* 0x0000001f0b047819 */ /* 0x000fe400000006ff */
[----:B------:R-:W-:Y:S01]  /*5110*/  ISETP.NE.AND.EX P0, PT, RZ, UR41, PT, P0 ;  /* 0x00000029ff007c0c */ /* 0x000fe2000bf05300 */
[----:B------:R-:W4:Y:S01]  /*5120*/  @!UP3 LDCU UR5, c[0x0][0xf0c] ;  /* 0x0001e180ff05b7ac */ /* 0x000f220008000800 */
[----:B------:R-:W-:Y:S02]  /*5130*/  USHF.L.U32 UR35, UR20, 0x7, URZ ;  /* 0x0000000714237899 */ /* 0x000fe400080006ff */
[----:B------:R-:W-:Y:S02]  /*5140*/  USHF.L.U32 UR34, UR11, 0x7, URZ ;  /* 0x000000070b227899 */ /* 0x000fe400080006ff */
[----:B--2---:R-:W-:Y:S07]  /*5150*/  UIMAD.WIDE.U32 UR6, UR14, UR28, URZ ;  /* 0x0000001c0e0672a5 */ /* 0x004fee000f8e00ff */
[----:B------:R-:W-:Y:S01]  /*5160*/  @!UP3 UMOV UR4, UR7 ;  /* 0x000000070004bc82 */ /* 0x000fe20008000000 */
[----:B----4-:R-:W-:Y:S02]  /*5170*/  @!UP3 UISETP.NE.AND UP0, UPT, UR5, 0x1, UPT ;  /* 0x000000010500b88c */ /* 0x010fe4000bf05270 */
[----:B------:R-:W-:Y:S02]  /*5180*/  @!UP3 USHF.R.U32.HI UR4, URZ, UR29, UR4 ;  /* 0x0000001dff04b299 */ /* 0x000fe40008011604 */
[----:B------:R-:W-:Y:S02]  /*5190*/  UIMAD.WIDE.U32 UR6, UR13, UR31, URZ ;  /* 0x0000001f0d0672a5 */ /* 0x000fe4000f8e00ff */
[----:B------:R-:W-:Y:S02]  /*51a0*/  @!UP3 USEL UR8, UR14, UR4, !UP0 ;  /* 0x000000040e08b287 */ /* 0x000fe4000c000000 */
[----:B------:R-:W-:Y:S03]  /*51b0*/  @!UP3 UISETP.NE.AND UP0, UPT, UR30, 0x1, UPT ;  /* 0x000000011e00b88c */ /* 0x000fe6000bf05270 */
[----:B------:R-:W-:Y:S02]  /*51c0*/  @!UP3 UMOV UR6, UR7 ;  /* 0x000000070006bc82 */ /* 0x000fe40008000000 */
[----:B------:R-:W2:Y:S02]  /*51d0*/  @!UP3 LDCU UR4, c[0x0][0xf20] ;  /* 0x0001e400ff04b7ac */ /* 0x000ea40008000800 */
[----:B--2---:R-:W-:Y:S04]  /*51e0*/  @!UP3 USHF.R.U32.HI UR6, URZ, UR4, UR6 ;  /* 0x00000004ff06b299 */ /* 0x004fe80008011606 */
[----:B------:R-:W-:Y:S04]  /*51f0*/  @!UP3 USEL UR6, UR13, UR6, !UP0 ;  /* 0x000000060d06b287 */ /* 0x000fe8000c000000 */
[----:B------:R-:W-:Y:S02]  /*5200*/  @!UP3 UIADD3 UR4, UPT, UPT, -UR8, UR6, URZ ;  /* 0x000000060804b290 */ /* 0x000fe4000fffe1ff */
[----:B------:R-:W-:Y:S02]  /*5210*/  @!UP3 UIADD3 UR6, UPT, UPT, UR8, -UR6, URZ ;  /* 0x800000060806b290 */ /* 0x000fe4000fffe0ff */
[----:B------:R-:W-:Y:S02]  /*5220*/  @!UP3 UIMAD UR14, UR4, UR5, UR14 ;  /* 0x00000005040eb2a4 */ /* 0x000fe4000f8e020e */
[----:B------:R-:W-:Y:S01]  /*5230*/  @!UP3 UIMAD UR13, UR6, UR30, UR13 ;  /* 0x0000001e060db2a4 */ /* 0x000fe2000f8e020d */
[----:B------:R-:W-:Y:S11]  /*5240*/  BRA.U UP4, `(.L_x_93) ;  /* 0x0000000104107547 */ /* 0x000ff6000b800000 */
[----:B-1----:R-:W-:Y:S04]  /*5250*/  MOV R0, UR47 ;  /* 0x0000002f00007c02 */ /* 0x002fe80008000f00 */
[----:B------:R-:W-:Y:S04]  /*5260*/  SHF.L.U32 R5, R0, 0x1f, RZ ;  /* 0x0000001f00057819 */ /* 0x000fe800000006ff */
[----:B------:R-:W1:Y:S02]  /*5270*/  SYNCS.PHASECHK.TRANS64.TRYWAIT P1, [UR21+0xb8], R5 ;  /* 0x0000b805ff0075a7 */ /* 0x000e640008021115 */
[----:B-1----:R-:W-:Y:S05]  /*5280*/  @!P1 BRA `(.L_x_94) ;  /* 0x0000005400909947 */ /* 0x002fea0003800000 */
.L_x_93:
[----:B------:R-:W-:Y:S05]  /*5290*/  BRA.U !UP6, `(.L_x_95) ;  /* 0x000000010e387547 */ /* 0x000fea000b800000 */
[----:B------:R-:W-:Y:S01]  /*52a0*/  UPLOP3.LUT UP1, UPT, UPT, UPT, UP5, 0x80, 0x8 ;  /* 0x000000000008789c */ /* 0x000fe20003f2f050 */
[----:B-1----:R-:W-:Y:S01]  /*52b0*/  HFMA2 R0, -RZ, RZ, 0, 5.9604644775390625e-08 ;  /* 0x00000001ff007431 */ /* 0x002fe200000001ff */
[----:B------:R-:W1:Y:S01]  /*52c0*/  LDCU.64 UR8, c[0x0][0x358] ;  /* 0x00006b00ff0877ac */ /* 0x000e620008000a00 */
[----:B------:R-:W-:Y:S03]  /*52d0*/  IMAD.MOV.U32 R80, RZ, RZ, 0x1 ;  /* 0x00000001ff507424 */ /* 0x000fe600078e00ff */
[----:B------:R-:W-:Y:S05]  /*52e0*/  PLOP3.LUT P1, PT, PT, PT, UP1, 0x80, 0x8 ;  /* 0x000000000008781c */ /* 0x000fea0003f2f018 */
[----:B------:R-:W2:Y:S01]  /*52f0*/  @UP1 LDCU.64 UR4, c[0x0][0xc88] ;  /* 0x00019100ff0417ac */ /* 0x000ea20008000a00 */
[----:B------:R-:W-:Y:S07]  /*5300*/  @UP1 UIMAD UR6, UR44, UR40, URZ ;  /* 0x000000282c0612a4 */ /* 0x000fee000f8e02ff */
[----:B------:R-:W-:Y:S01]  /*5310*/  @!P1 PRMT R80, R0, 0x7610, R80 ;  /* 0x0000761000509816 */ /* 0x000fe20000000050 */
[----:B--2---:R-:W-:Y:S06]  /*5320*/  @UP1 UIMAD.WIDE UR4, UR6, 0x4, UR4 ;  /* 0x00000004060418a5 */ /* 0x004fec000f8e0204 */
[----:B------:R-:W-:Y:S01]  /*5330*/  IMAD.U32 R6, RZ, RZ, UR4 ;  /* 0x00000004ff067e24 */ /* 0x000fe2000f8e00ff */
[----:B------:R-:W-:Y:S04]  /*5340*/  MOV R7, UR5 ;  /* 0x0000000500077c02 */ /* 0x000fe80008000f00 */
[----:B------:R-:W2:Y:S01]  /*5350*/  @!UP1 LDCU UR4, c[0x0][0xc80] ;  /* 0x00019000ff0497ac */ /* 0x000ea20008000800 */
[----:B-1---5:R4:W5:Y:S02]  /*5360*/  @P1 LDG.E R41, desc[UR8][R6.64] ;  /* 0x0000000806291981 */ /* 0x022964000c1e1900 */
[----:B--2-4-:R-:W-:Y:S07]  /*5370*/  @!P1 IMAD.U32 R41, RZ, RZ, UR4 ;  /* 0x00000004ff299e24 */ /* 0x014fee000f8e00ff */
.L_x_95:
[----:B-----5:R-:W-:Y:S01]  /*5380*/  @!P0 FSETP.EQ.AND P2, PT, R41, RZ, PT ;  /* 0x000000ff2900820b */ /* 0x020fe20003f42000 */
[----:B------:R-:W-:Y:S01]  /*5390*/  @!UPT UIADD3 URZ, UPT, UPT, URZ, URZ, URZ ;  /* 0x000000fffffff290 */ /* 0x000fe2000fffe0ff */
[----:B------:R-:W-:Y:S11]  /*53a0*/  @!P0 BRA `(.L_x_96) ;  /* 0x0000000000148947 */ /* 0x000ff60003800000 */
[----:B------:R-:W-:Y:S02]  /*53b0*/  LOP3.LUT P0, RZ, R80, 0xff, RZ, 0xc0, !PT ;  /* 0x000000ff50ff7812 */ /* 0x000fe4000780c0ff */
[----:B------:R-:W-:Y:S04]  /*53c0*/  PLOP3.LUT P2, PT, PT, PT, UP1, 0x80, 0x8 ;  /* 0x000000000008781c */ /* 0x000fe80003f4f018 */
[----:B------:R-:W-:Y:S07]  /*53d0*/  PLOP3.LUT P2, PT, P2, PT, PT, 0x8, 0x80 ;  /* 0x000000000080781c */ /* 0x000fee000174e170 */
[----:B------:R-:W-:Y:S11]  /*53e0*/  @P0 FSETP.EQ.AND P2, PT, R41, RZ, PT ;  /* 0x000000ff2900020b */ /* 0x000ff60003f42000 */
[----:B------:R-:W-:Y:S02]  /*53f0*/  @!UPT UIADD3 URZ, UPT, UPT, URZ, URZ, URZ ;  /* 0x000000fffffff290 */ /* 0x000fe4000fffe0ff */
.L_x_96:
[----:B------:R-:W2:Y:S01]  /*5400*/  SYNCS.PHASECHK.TRANS64.TRYWAIT P0, [UR21+0x90], R4 ;  /* 0x00009004ff0075a7 */ /* 0x000ea20008001115 */
[----:B------:R-:W-:Y:S04]  /*5410*/  ELECT P1, URZ, PT ;  /* 0x0000000000ff782f */ /* 0x000fe80003820000 */
[----:B------:R-:W-:Y:S01]  /*5420*/  PLOP3.LUT P1, PT, P2, P1, PT, 0xf2, 0x2f ;  /* 0x00000000002f781c */ /* 0x000fe20001723e72 */
[----:B------:R-:W-:Y:S01]  /*5430*/  @!UPT UIADD3 URZ, UPT, UPT, URZ, URZ, URZ ;  /* 0x000000fffffff290 */ /* 0x000fe2000fffe0ff */
[----:B--2---:R-:W-:Y:S11]  /*5440*/  @!P0 BRA `(.L_x_97) ;  /* 0x0000005400388947 */ /* 0x004ff60003800000 */
.L_x_189:
[----:B------:R-:W-:Y:S01]  /*5450*/  @!P1 IADD3 R2, P0, PT, R12, 0x980, RZ ;  /* 0x000009800c029810 */ /* 0x000fe20007f1e0ff */
[----:B------:R-:W-:Y:S01]  /*5460*/  VOTEU.ALL UP0, P1 ;  /* 0x0000000000ff7886 */ /* 0x000fe20000800000 */
[----:B------:R-:W-:Y:S01]  /*5470*/  UMOV UR6, 0x0 ;  /* 0x0000000000067882 */ /* 0x000fe20000000000 */
[----:B------:R-:W-:Y:S01]  /*5480*/  UMOV UR7, 0x10000000 ;  /* 0x1000000000077882 */ /* 0x000fe20000000000 */
[----:B------:R-:W-:Y:S01]  /*5490*/  @!P1 R2UR UR5, R2 ;  /* 0x00000000020592ca */ /* 0x000fe200000e0000 */
[----:B-1----:R-:W-:Y:S01]  /*54a0*/  @!P1 IMAD.X R0, RZ, RZ, R13, P0 ;  /* 0x000000ffff009224 */ /* 0x002fe200000e060d */
[----:B------:R-:W-:Y:S01]  /*54b0*/  @!UP0 UIADD3 UR32, UPT, UPT, UR21, 0x200, URZ ;  /* 0x0000020015208890 */ /* 0x000fe2000fffe0ff */
[----:B------:R-:W-:Y:S01]  /*54c0*/  VOTEU.ALL UP0, P1 ;  /* 0x0000000000ff7886 */ /* 0x000fe20000800000 */
[----:B------:R-:W-:Y:S02]  /*54d0*/  UMOV UR36, UR44 ;  /* 0x0000002c00247c82 */ /* 0x000fe40008000000 */
[----:B------:R-:W-:Y:S01]  /*54e0*/  @!P1 R2UR UR4, R0 ;  /* 0x00000000000492ca */ /* 0x000fe200000e0000 */
[----:B------:R-:W-:Y:S06]  /*54f0*/  @!P1 IMAD.MOV.U32 R0, RZ, RZ, 0x2000 ;  /* 0x00002000ff009424 */ /* 0x000fec00078e00ff */
[----:B------:R-:W-:Y:S06]  /*5500*/  IMAD.U32 R6, RZ, RZ, UR5 ;  /* 0x00000005ff067e24 */ /* 0x000fec000f8e00ff */
[----:B------:R-:W-:Y:S01]  /*5510*/  IMAD.U32 R7, RZ, RZ, UR4 ;  /* 0x00000004ff077e24 */ /* 0x000fe2000f8e00ff */
[----:B------:R-:W-:Y:S04]  /*5520*/  @!P1 R2UR UR4, R6 ;  /* 0x00000000060492ca */ /* 0x000fe800000e0000 */
[----:B------:R-:W-:Y:S11]  /*5530*/  @!P1 R2UR UR5, R7 ;  /* 0x00000000070592ca */ /* 0x000ff600000e0000 */
[----:B------:R-:W-:Y:S02]  /*5540*/  @!UPT UIADD3 URZ, UPT, UPT, URZ, URZ, URZ ;  /* 0x000000fffffff290 */ /* 0x000fe4000fffe0ff */
[----:B------:R1:W-:Y:S01]  /*5550*/  @!UP0 UTMALDG.3D [UR32], [UR4], desc[UR6] ;  /* 0x00000620040085b4 */ /* 0x0003e20008011000 */
[----:B------:R2:W-:Y:S01]  /*5560*/  @!P1 SYNCS.ARRIVE.TRANS64.RED.A0TR RZ, [UR21+0x70], R0 ;  /* 0x00007000ffff99a7 */ /* 0x0005e20008300415 */
[----:B-1----:R-:W-:Y:S09]  /*5570*/  UPRMT UR4, UR52, 0x654, UR33 ;  /* 0x0000065434047896 */ /* 0x002ff20008000021 */
[----:B------:R-:W-:Y:S01]  /*5580*/  SYNCS.ARRIVE.TRANS64.RED.A1T0 RZ, [UR4], RZ ;  /* 0x000000ffffff79a7 */ /* 0x000fe20008100404 */
[----:B------:R-:W1:Y:S02]  /*5590*/  SYNCS.PHASECHK.TRANS64.TRYWAIT P0, [UR21+0x98], R4 ;  /* 0x00009804ff0075a7 */ /* 0x000e640008001115 */
[----:B-12---:R-:W-:Y:S05]  /*55a0*/  @!P0 BRA `(.L_x_98) ;  /* 0x0000005000f88947 */ /* 0x006fea0003800000 */
.L_x_191:
[----:B------:R-:W-:Y:S01]  /*55b0*/  @!P1 IADD3 R2, P0, PT, R12, 0x980, RZ ;  /* 0x000009800c029810 */ /* 0x000fe20007f1e0ff */
[----:B------:R-:W-:Y:S01]  /*55c0*/  VOTEU.ALL UP0, P1 ;  /* 0x0000000000ff7886 */ /* 0x000fe20000800000 */
[----:B------:R-:W-:Y:S01]  /*55d0*/  UMOV UR6, 0x0 ;  /* 0x0000000000067882 */ /* 0x000fe20000000000 */
[----:B------:R-:W-:Y:S01]  /*55e0*/  UMOV UR7, 0x10000000 ;  /* 0x1000000000077882 */ /* 0x000fe20000000000 */
[----:B------:R-:W-:Y:S01]  /*55f0*/  @!P1 R2UR UR5, R2 ;  /* 0x00000000020592ca */ /* 0x000fe200000e0000 */
[----:B------:R-:W-:Y:S01]  /*5600*/  @!P1 IMAD.X R0, RZ, RZ, R13, P0 ;  /* 0x000000ffff009224 */ /* 0x000fe200000e060d */
[----:B------:R-:W-:Y:S02]  /*5610*/  @!UP0 UIADD3 UR26, UPT, UPT, UR34, 0x20, URZ ;  /* 0x00000020221a8890 */ /* 0x000fe4000fffe0ff */
[----:B------:R-:W-:Y:S02]  /*5620*/  @!UP0 UIADD3 UR24, UPT, UPT, UR21, 0x2200, URZ ;  /* 0x0000220015188890 */ /* 0x000fe4000fffe0ff */
[----:B------:R-:W-:Y:S01]  /*5630*/  @!P1 R2UR UR4, R0 ;  /* 0x00000000000492ca */ /* 0x000fe200000e0000 */
[----:B------:R-:W-:Y:S01]  /*5640*/  VOTEU.ALL UP0, P1 ;  /* 0x0000000000ff7886 */ /* 0x000fe20000800000 */
[----:B------:R-:W-:Y:S01]  /*5650*/  UMOV UR27, UR35 ;  /* 0x00000023001b7c82 */ /* 0x000fe20008000000 */
[----:B------:R-:W-:Y:S01]  /*5660*/  UMOV UR28, UR44 ;  /* 0x0000002c001c7c82 */ /* 0x000fe20008000000 */
[----:B------:R-:W-:Y:S03]  /*5670*/  @!P1 IMAD.MOV.U32 R0, RZ, RZ, 0x2000 ;  /* 0x00002000ff009424 */ /* 0x000fe600078e00ff */
[----:B------:R-:W-:Y:S06]  /*5680*/  IMAD.U32 R6, RZ, RZ, UR5 ;  /* 0x00000005ff067e24 */ /* 0x000fec000f8e00ff */
[----:B------:R-:W-:Y:S01]  /*5690*/  IMAD.U32 R7, RZ, RZ, UR4 ;  /* 0x00000004ff077e24 */ /* 0x000fe2000f8e00ff */
[----:B------:R-:W-:Y:S04]  /*56a0*/  @!P1 R2UR UR4, R6 ;  /* 0x00000000060492ca */ /* 0x000fe800000e0000 */
[----:B------:R-:W-:Y:S11]  /*56b0*/  @!P1 R2UR UR5, R7 ;  /* 0x00000000070592ca */ /* 0x000ff600000e0000 */
[----:B------:R-:W-:Y:S02]  /*56c0*/  @!UPT UIADD3 URZ, UPT, UPT, URZ, URZ, URZ ;  /* 0x000000fffffff290 */ /* 0x000fe4000fffe0ff */
[----:B------:R2:W-:Y:S01]  /*56d0*/  @!UP0 UTMALDG.3D [UR24], [UR4], desc[UR6] ;  /* 0x00000618040085b4 */ /* 0x0005e20008011000 */
[----:B------:R4:W-:Y:S01]  /*56e0*/  @!P1 SYNCS.ARRIVE.TRANS64.RED.A0TR RZ, [UR21+0x78], R0 ;  /* 0x00007800ffff99a7 */ /* 0x0009e20008300415 */
[----:B--2---:R-:W-:Y:S09]  /*56f0*/  UPRMT UR4, UR52, 0x654, UR25 ;  /* 0x0000065434047896 */ /* 0x004ff20008000019 */
[----:B------:R-:W-:Y:S01]  /*5700*/  SYNCS.ARRIVE.TRANS64.RED.A1T0 RZ, [UR4], RZ ;  /* 0x000000ffffff79a7 */ /* 0x000fe20008100404 */
[----:B------:R-:W2:Y:S02]  /*5710*/  SYNCS.PHASECHK.TRANS64.TRYWAIT P0, [UR21+0xa0], R4 ;  /* 0x0000a004ff0075a7 */ /* 0x000ea40008001115 */
[----:B--2-4-:R-:W-:Y:S05]  /*5720*/  @!P0 BRA `(.L_x_99) ;  /* 0x0000005000b08947 */ /* 0x014fea0003800000 */
.L_x_193:
[----:B------:R-:W-:Y:S01]  /*5730*/  @!P1 IADD3 R2, P0, PT, R12, 0x980, RZ ;  /* 0x000009800c029810 */ /* 0x000fe20007f1e0ff */
[----:B------:R-:W-:Y:S01]  /*5740*/  VOTEU.ALL UP0, P1 ;  /* 0x0000000000ff7886 */ /* 0x000fe20000800000 */
[----:B------:R-:W-:Y:S01]  /*5750*/  UMOV UR6, 0x0 ;  /* 0x0000000000067882 */ /* 0x000fe20000000000 */
[----:B------:R-:W-:Y:S01]  /*5760*/  UMOV UR7, 0x10000000 ;  /* 0x1000000000077882 */ /* 0x000fe20000000000 */
[----:B------:R-:W-:Y:S01]  /*5770*/  @!P1 R2UR UR5, R2 ;  /* 0x00000000020592ca */ /* 0x000fe200000e0000 */
[----:B------:R-:W-:Y:S01]  /*5780*/  @!P1 IMAD.X R0, RZ, RZ, R13, P0 ;  /* 0x000000ffff009224 */ /* 0x000fe200000e060d */
[----:B------:R-:W-:Y:S01]  /*5790*/  @!UP0 UIADD3 UR18, UPT, UPT, UR34, 0x40, URZ ;  /* 0x0000004022128890 */ /* 0x000fe2000fffe0ff */
[----:B------:R-:W-:Y:S01]  /*57a0*/  VIADD R10, R10, 0x1 ;  /* 0x000000010a0a7836 */ /* 0x000fe20000000000 */
        /* <DEDUP_REMOVED lines=17> */
.L_x_195:
[----:B------:R-:W-:Y:S01]  /*58c0*/  @!P1 IADD3 R2, P0, PT, R12, 0x980, RZ ;  /* 0x000009800c029810 */ /* 0x000fe20007f1e0ff */
[----:B------:R-:W-:Y:S01]  /*58d0*/  VOTEU.ALL UP0, P1 ;  /* 0x0000000000ff7886 */ /* 0x000fe20000800000 */
[----:B------:R-:W-:Y:S01]  /*58e0*/  UMOV UR6, 0x0 ;  /* 0x0000000000067882 */ /* 0x000fe20000000000 */
[----:B------:R-:W-:Y:S01]  /*58f0*/  UMOV UR7, 0x10000000 ;  /* 0x1000000000077882 */ /* 0x000fe20000000000 */
[----:B------:R-:W-:Y:S01]  /*5900*/  @!P1 R2UR UR5, R2 ;  /* 0x00000000020592ca */ /* 0x000fe200000e0000 */
[----:B------:R-:W-:Y:S01]  /*5910*/  @!P1 IMAD.X R0, RZ, RZ, R13, P0 ;  /* 0x000000ffff009224 */ /* 0x000fe200000e060d */
[----:B------:R-:W-:Y:S01]  /*5920*/  @!UP0 UIADD3 UR10, UPT, UPT, UR34, 0x60, URZ ;  /* 0x00000060220a8890 */ /* 0x000fe2000fffe0ff */
[----:B------:R-:W-:Y:S01]  /*5930*/  R2UR UR16, R82 ;  /* 0x00000000521072ca */ /* 0x000fe200000e0000 */
[----:B------:R-:W-:Y:S01]  /*5940*/  @!UP0 UIADD3 UR8, UPT, UPT, UR21, 0x6200, URZ ;  /* 0x0000620015088890 */ /* 0x000fe2000fffe0ff */
[----:B------:R-:W-:Y:S01]  /*5950*/  ISETP.NE.AND P0, PT, R10, 0x2, PT ;  /* 0x000000020a00780c */ /* 0x000fe20003f05270 */
[----:B------:R-:W-:Y:S01]  /*5960*/  @!UP0 UIADD3 UR9, UPT, UPT, UR21, 0x88, URZ ;  /* 0x0000008815098890 */ /* 0x000fe2000fffe0ff */
[----:B------:R-:W-:Y:S01]  /*5970*/  @!P1 R2UR UR4, R0 ;  /* 0x00000000000492ca */ /* 0x000fe200000e0000 */
[----:B------:R-:W-:Y:S01]  /*5980*/  VOTEU.ALL UP0, P1 ;  /* 0x0000000000ff7886 */ /* 0x000fe20000800000 */
[----:B------:R-:W-:Y:S01]  /*5990*/  UMOV UR11, UR35 ;  /* 0x00000023000b7c82 */ /* 0x000fe20008000000 */
[----:B------:R-:W-:Y:S01]  /*59a0*/  UMOV UR12, UR44 ;  /* 0x0000002c000c7c82 */ /* 0x000fe20008000000 */
[----:B------:R-:W-:Y:S01]  /*59b0*/  SEL R0, RZ, 0x1, P0 ;  /* 0x00000001ff007807 */ /* 0x000fe20000000000 */
[----:B------:R-:W-:Y:S01]  /*59c0*/  UIADD3 UR20, UPT, UPT, UR14, UR63, URZ ;  /* 0x0000003f0e147290 */ /* 0x000fe2000fffe0ff */
[----:B-1----:R-:W-:Y:S01]  /*59d0*/  IMAD.U32 R4, RZ, RZ, UR5 ;  /* 0x00000005ff047e24 */ /* 0x002fe2000f8e00ff */
[----:B------:R-:W-:Y:S01]  /*59e0*/  LOP3.LUT R11, R11, 0x1, RZ, 0x3c, !PT ;  /* 0x000000010b0b7812 */ /* 0x000fe200078e3cff */
[----:B------:R-:W-:Y:S01]  /*59f0*/  UMOV UR44, UR37 ;  /* 0x00000025002c7c82 */ /* 0x000fe20008000000 */
[----:B------:R-:W-:Y:S01]  /*5a00*/  LOP3.LUT R9, R9, R0, RZ, 0x3c, !PT ;  /* 0x0000000009097212 */ /* 0x000fe200078e3cff */
[----:B------:R-:W-:Y:S01]  /*5a10*/  UPLOP3.LUT UP4, UPT, UPT, UPT, UPT, 0x80, 0x8 ;  /* 0x000000000008789c */ /* 0x000fe20003f8f070 */
[----:B------:R-:W-:Y:S02]  /*5a20*/  SEL R10, R10, RZ, P0 ;  /* 0x000000ff0a0a7207 */ /* 0x000fe40000000000 */
[----:B------:R-:W-:Y:S01]  /*5a30*/  IMAD.U32 R5, RZ, RZ, UR4 ;  /* 0x00000004ff057e24 */ /* 0x000fe2000f8e00ff */
[----:B------:R-:W-:Y:S04]  /*5a40*/  @!P1 R2UR UR4, R4 ;  /* 0x00000000040492ca */ /* 0x000fe800000e0000 */
[----:B------:R-:W-:Y:S11]  /*5a50*/  @!P1 R2UR UR5, R5 ;  /* 0x00000000050592ca */ /* 0x000ff600000e0000 */
[----:B------:R-:W-:Y:S02]  /*5a60*/  @!UPT UIADD3 URZ, UPT, UPT, URZ, URZ, URZ ;  /* 0x000000fffffff290 */ /* 0x000fe4000fffe0ff */
[----:B------:R1:W-:Y:S01]  /*5a70*/  @!UP0 UTMALDG.3D [UR8], [UR4], desc[UR6] ;  /* 0x00000608040085b4 */ /* 0x0003e20008011000 */
[----:B------:R2:W-:Y:S01]  /*5a80*/  @!P1 SYNCS.ARRIVE.TRANS64.RED.A0TR RZ, [UR21+0x88], R3 ;  /* 0x00008803ffff99a7 */ /* 0x0005e20008300415 */
[----:B------:R-:W-:Y:S01]  /*5a90*/  SYNCS.ARRIVE.TRANS64.RED.A1T0 RZ, [UR43], RZ ;  /* 0x000000ffffff79a7 */ /* 0x000fe2000810042b */
[----:B-1----:R-:W-:Y:S01]  /*5aa0*/  UIADD3 UR11, UPT, UPT, UR13, UR16, URZ ;  /* 0x000000100d0b7290 */ /* 0x002fe2000fffe0ff */
[----:B------:R-:W-:Y:S11]  /*5ab0*/  BRA.U UP2, `(.L_x_101) ;  /* 0xfffffff1024c7547 */ /* 0x000ff6000b83ffff */
[----:B--2---:R-:W-:-:S04]  /*5ac0*/  SHF.L.U32 R3, R11, 0x1f, RZ ;  /* 0x0000001f0b037819 */ /* 0x004fc800000006ff */
[----:B------:R-:W1:Y:S02]  /*5ad0*/  SYNCS.PHASECHK.TRANS64.TRYWAIT P0, [UR21+0x90], R3 ;  /* 0x00009003ff0075a7 */ /* 0x000e640008001115 */
[----:B-1----:R-:W-:Y:S05]  /*5ae0*/  @!P0 BRA `(.L_x_102) ;  /* 0x0000004c00f08947 */ /* 0x002fea0003800000 */
.L_x_197:
[----:B------:R-:W2:Y:S02]  /*5af0*/  SYNCS.PHASECHK.TRANS64.TRYWAIT P0, [UR21+0x98], R3 ;  /* 0x00009803ff0075a7 */ /* 0x000ea40008001115 */
[----:B--2---:R-:W-:Y:S05]  /*5b00*/  @!P0 BRA `(.L_x_103) ;  /* 0x0000005000008947 */ /* 0x004fea0003800000 */
.L_x_199:
[----:B------:R-:W2:Y:S02]  /*5b10*/  SYNCS.PHASECHK.TRANS64.TRYWAIT P0, [UR21+0xa0], R3 ;  /* 0x0000a003ff0075a7 */ /* 0x000ea40008001115 */
[----:B--2---:R-:W-:Y:S05]  /*5b20*/  @!P0 BRA `(.L_x_104) ;  /* 0x0000005000108947 */ /* 0x004fea0003800000 */
.L_x_201:
[----:B-1----:R-:W-:-:S07]  /*5b30*/  MOV R0, UR21 ;  /* 0x0000001500007c02 */ /* 0x002fce0008000f00 */
.L_x_105:
[----:B-1----:R-:W-:-:S04]  /*5b40*/  SHF.L.U32 R3, R11, 0x1f, RZ ;  /* 0x0000001f0b037819 */ /* 0x002fc800000006ff */
[----:B------:R1:W2:Y:S03]  /*5b50*/  SYNCS.PHASECHK.TRANS64.TRYWAIT P0, [R0+URZ+0xa8], R3 ;  /* 0x0000a803000075a7 */ /* 0x0002a600080011ff */
[----:B--2---:R-:W-:Y:S05]  /*5b60*/  @!P0 NANOSLEEP.SYNCS 0x989680 ;  /* 0x009896800000895d */ /* 0x004fea0003900000 */
[----:B------:R-:W2:Y:S02]  /*5b70*/  @!P0 SYNCS.PHASECHK.TRANS64 P0, [R0+URZ+0xa8], R3 ;  /* 0x0000a803000085a7 */ /* 0x000ea400080010ff */
[----:B--23--:R-:W-:Y:S05]  /*5b80*/  @P0 EXIT ;  /* 0x000000000000094d */ /* 0x00cfea0003800000 */
[----:B------:R-:W-:Y:S05]  /*5b90*/  BRA `(.L_x_105) ;  /* 0xfffffffc00e87947 */ /* 0x000fea000383ffff */
.L_x_90:
[----:B------:R-:W-:-:S06]  /*5ba0*/  UISETP.GE.AND UP0, UPT, UR21, 0x4, UPT ;  /* 0x000000041500788c */ /* 0x000fcc000bf06270 */
[----:B------:R-:W-:-:S13]  /*5bb0*/  PLOP3.LUT P0, PT, PT, PT, UP0, 0x80, 0x8 ;  /* 0x000000000008781c */ /* 0x000fda0003f0f008 */
[----:B------:R-:W-:Y:S05]  /*5bc0*/  @!P0 EXIT ;  /* 0x000000000000894d */ /* 0x000fea0003800000 */
[----:B------:R-:W-:Y:S01]  /*5bd0*/  BAR.SYNC.DEFER_BLOCKING 0x6, 0xa0 ;  /* 0x0182800000007b1d */ /* 0x000fe20000010000 */
[C---:B------:R-:W-:Y:S01]  /*5be0*/  IMAD.SHL.U32 R2, R94.reuse, 0x20, RZ ;  /* 0x000000205e027824 */ /* 0x040fe200078e00ff */
[C---:B------:R-:W-:Y:S01]  /*5bf0*/  SHF.L.U32 R37, R94.reuse, 0x10, RZ ;  /* 0x000000105e257819 */ /* 0x040fe200000006ff */
[C---:B------:R-:W-:Y:S01]  /*5c00*/  IMAD.SHL.U32 R93, R94.reuse, 0x4, RZ ;  /* 0x000000045e5d7824 */ /* 0x040fe200078e00ff */
[----:B------:R-:W-:Y:S01]  /*5c10*/  LOP3.LUT R95, R94, 0x60, RZ, 0xc0, !PT ;  /* 0x000000605e5f7812 */ /* 0x000fe200078ec0ff */
[----:B------:R-:W-:Y:S01]  /*5c20*/  HFMA2 R86, -RZ, RZ, 0, 0 ;  /* 0x00000000ff567431 */ /* 0x000fe200000001ff */
[----:B------:R-:W-:Y:S02]  /*5c30*/  UMOV UR43, 0x400 ;  /* 0x00000400002b7882 */ /* 0x000fe40000000000 */
[----:B------:R-:W1:Y:S01]  /*5c40*/  LDC.64 R78, c[0x0][0xcb0] ;  /* 0x00032c00ff4e7b82 */ /* 0x000e620000000a00 */
[----:B------:R-:W-:Y:S01]  /*5c50*/  ULEA UR43, UR52, UR43, 0x18 ;  /* 0x0000002b342b7291 */ /* 0x000fe2000f8ec0ff */
[----:B------:R-:W-:Y:S01]  /*5c60*/  LOP3.LUT R6, R2, 0xc0, RZ, 0xc0, !PT ;  /* 0x000000c002067812 */ /* 0x000fe200078ec0ff */
[----:B------:R-:W2:Y:S01]  /*5c70*/  LDCU.64 UR6, c[0x0][0xc90] ;  /* 0x00019200ff0677ac */ /* 0x000ea20008000a00 */
[----:B------:R-:W-:Y:S01]  /*5c80*/  LOP3.LUT R92, R94, 0x2, RZ, 0xc0, !PT ;  /* 0x000000025e5c7812 */ /* 0x000fe200078ec0ff */
[----:B------:R-:W-:Y:S01]  /*5c90*/  IMAD.MOV.U32 R90, RZ, RZ, 0x1 ;  /* 0x00000001ff5a7424 */ /* 0x000fe200078e00ff */
[----:B------:R-:W-:Y:S01]  /*5ca0*/  LOP3.LUT R93, R6, 0x18, R93, 0xf8, !PT ;  /* 0x00000018065d7812 */ /* 0x000fe200078ef85d */
[----:B------:R-:W-:Y:S01]  /*5cb0*/  UIADD3 UR4, UPT, UPT, UR43, 0x200, URZ ;  /* 0x000002002b047890 */ /* 0x000fe2000fffe0ff */
[----:B------:R-:W3:Y:S01]  /*5cc0*/  LDC.64 R76, c[0x0][0xca8] ;  /* 0x00032a00ff4c7b82 */ /* 0x000ee20000000a00 */
[----:B------:R-:W-:Y:S01]  /*5cd0*/  LOP3.LUT R37, R37, 0x600000, RZ, 0xc0, !PT ;  /* 0x0060000025257812 */ /* 0x000fe200078ec0ff */
[----:B------:R-:W-:Y:S01]  /*5ce0*/  IMAD.MOV.U32 R36, RZ, RZ, RZ ;  /* 0x000000ffff247224 */ /* 0x000fe200078e00ff */
[----:B------:R-:W-:-:S02]  /*5cf0*/  LOP3.LUT R93, R93, 0xf20, R2, 0xf8, !PT ;  /* 0x00000f205d5d7812 */ /* 0x000fc400078ef802 */
[----:B------:R-:W-:Y:S01]  /*5d00*/  CS2R R88, SRZ ;  /* 0x0000000000587805 */ /* 0x000fe2000001ff00 */
[----:B------:R-:W-:Y:S01]  /*5d10*/  IMAD.U32 R84, RZ, RZ, UR4 ;  /* 0x00000004ff547e24 */ /* 0x000fe2000f8e00ff */
[----:B------:R-:W-:Y:S01]  /*5d20*/  LOP3.LUT R94, R94, 0x4, RZ, 0xc0, !PT ;  /* 0x000000045e5e7812 */ /* 0x000fe200078ec0ff */
[----:B------:R-:W4:Y:S01]  /*5d30*/  LDCU UR60, c[0x0][0x370] ;  /* 0x00006e00ff3c77ac */ /* 0x000f220008000800 */
[----:B------:R-:W4:Y:S02]  /*5d40*/  LDS R0, [UR43+0x150] ;  /* 0x0001502bff007984 */ /* 0x000f240008000800 */
[----:B------:R-:W-:Y:S01]  /*5d50*/  LEA R93, R93, R84, 0x1 ;  /* 0x000000545d5d7211 */ /* 0x000fe200078e08ff */
[----:B------:R-:W1:Y:S01]  /*5d60*/  LDCU UR42, c[0x0][0xf0c] ;  /* 0x0001e180ff2a77ac */ /* 0x000e620008000800 */
[----:B--2---:R-:W-:Y:S01]  /*5d70*/  IMAD.U32 R97, RZ, RZ, UR6 ;  /* 0x00000006ff617e24 */ /* 0x004fe2000f8e00ff */
[----:B------:R-:W-:Y:S02]  /*5d80*/  MOV R96, UR7 ;  /* 0x0000000700607c02 */ /* 0x000fe40008000f00 */
[--C-:B------:R-:W-:Y:S01]  /*5d90*/  IMAD R92, R92, -0x10, R93.reuse ;  /* 0xfffffff05c5c7824 */ /* 0x100fe200078e025d */
[----:B------:R-:W2:Y:S01]  /*5da0*/  LDCU UR38, c[0x0][0xf30] ;  /* 0x0001e600ff2677ac */ /* 0x000ea20008000800 */
[----:B------:R-:W-:Y:S01]  /*5db0*/  IMAD R91, R94, -0x10, R93 ;  /* 0xfffffff05e5b7824 */ /* 0x000fe200078e025d */
[----:B------:R-:W1:Y:S01]  /*5dc0*/  LDCU.64 UR54, c[0x0][0xc88] ;  /* 0x00019100ff3677ac */ /* 0x000e620008000a00 */
[----:B------:R-:W1:Y:S01]  /*5dd0*/  LDCU.64 UR40, c[0x0][0xf28] ;  /* 0x0001e500ff2877ac */ /* 0x000e620008000a00 */
[----:B------:R-:W1:Y:S01]  /*5de0*/  LDCU.128 UR56, c[0x0][0xf10] ;  /* 0x0001e200ff3877ac */ /* 0x000e620008000c00 */
[----:B------:R-:W1:Y:S01]  /*5df0*/  LDCU UR53, c[0x0][0x374] ;  /* 0x00006e80ff3577ac */ /* 0x000e620008000800 */
[----:B------:R-:W-:Y:S01]  /*5e00*/  UMOV UR47, URZ ;  /* 0x000000ff002f7c82 */ /* 0x000fe20008000000 */
[----:B------:R-:W-:Y:S01]  /*5e10*/  UMOV UR46, URZ ;  /* 0x000000ff002e7c82 */ /* 0x000fe20008000000 */
[----:B-1234-:R-:W-:-:S07]  /*5e20*/  IMAD.IADD R37, R0, 0x1, R37 ;  /* 0x0000000100257824 */ /* 0x01efce00078e0225 */
.L_x_149:
[----:B------:R-:W-:Y:S02]  /*5e30*/  LEA R3, R86, UR43, 0x3 ;  /* 0x0000002b56037c11 */ /* 0x000fe4000f8e18ff */
[----:B------:R-:W-:Y:S02]  /*5e40*/  SHF.L.U32 R0, R88, 0x1f, RZ ;  /* 0x0000001f58007819 */ /* 0x000fe400000006ff */
[----:B------:R-:W-:Y:S02]  /*5e50*/  LEA R5, R86, UR43, 0x4 ;  /* 0x0000002b56057c11 */ /* 0x000fe4000f8e20ff */
[----:B-1----:R-:W1:Y:S02]  /*5e60*/  SYNCS.PHASECHK.TRANS64.TRYWAIT P0, [R3+URZ+0xc0], R0 ;  /* 0x0000c000030075a7 */ /* 0x002e6400080011ff */
[----:B-12---:R-:W-:Y:S05]  /*5e70*/  @!P0 BRA `(.L_x_106) ;  /* 0x0000004c00548947 */ /* 0x006fea0003800000 */
.L_x_202:
[----:B------:R-:W2:Y:S01]  /*5e80*/  LDS.128 R4, [R5+0x130] ;  /* 0x0001300005047984 */ /* 0x000ea20000000c00 */
[----:B------:R-:W-:Y:S01]  /*5e90*/  UISETP.GE.AND UP0, UPT, UR39, 0x1, UPT ;  /* 0x000000012700788c */ /* 0x000fe2000bf06270 */
[----:B------:R-:W-:Y:S01]  /*5ea0*/  @!PT LDS RZ, [RZ] ;  /* 0x00000000fffff984 */ /* 0x000fe20000000800 */
[----:B------:R-:W-:Y:S01]  /*5eb0*/  @!PT LDS RZ, [RZ] ;  /* 0x00000000fffff984 */ /* 0x000fe20000000800 */
[----:B------:R-:W-:Y:S01]  /*5ec0*/  @!PT LDS RZ, [RZ] ;  /* 0x00000000fffff984 */ /* 0x000fe20000000800 */
[----:B------:R-:W-:Y:S01]  /*5ed0*/  @!PT LDS RZ, [RZ] ;  /* 0x00000000fffff984 */ /* 0x000fe20000000800 */
[----:B------:R3:W-:Y:S06]  /*5ee0*/  MEMBAR.ALL.CTA ;  /* 0x0000000000007992 */ /* 0x0007ec0000008000 */
[----:B---3--:R-:W3:Y:S01]  /*5ef0*/  FENCE.VIEW.ASYNC.S ;  /* 0x00000000000073c6 */ /* 0x008ee20000000000 */
[----:B--2---:R-:W-:Y:S11]  /*5f00*/  LOP3.LUT P0, RZ, R6, 0x1, RZ, 0xc0, !PT ;  /* 0x0000000106ff7812 */ /* 0x004ff6000780c0ff */
[----:B------:R-:W-:Y:S02]  /*5f10*/  @!UPT UIADD3 URZ, UPT, UPT, URZ, URZ, URZ ;  /* 0x000000fffffff290 */ /* 0x000fe4000fffe0ff */
[----:B---3--:R-:W-:Y:S01]  /*5f20*/  VOTEU.ANY UP1, P0 ;  /* 0x0000000000ff7886 */ /* 0x008fe20000020100 */
[----:B------:R-:W-:Y:S01]  /*5f30*/  PLOP3.LUT P0, PT, PT, PT, UP1, 0x80, 0x8 ;  /* 0x000000000008781c */ /* 0x000fe20003f0f018 */
[----:B------:R-:W-:Y:S11]  /*5f40*/  UP2UR UR62, UPR, URZ, 0x2 ;  /* 0x00000002ff3e7883 */ /* 0x000ff60008000000 */
[----:B------:R-:W-:Y:S01]  /*5f50*/  @!UPT UIADD3 URZ, UPT, UPT, URZ, URZ, URZ ;  /* 0x000000fffffff290 */ /* 0x000fe2000fffe0ff */
[----:B-1----:R-:W-:Y:S02]  /*5f60*/  @P0 SHF.R.U32.HI R0, RZ, 0x10, R5 ;  /* 0x00000010ff000819 */ /* 0x002fe40000011605 */
        /* <DEDUP_REMOVED lines=12> */
[----:B------:R-:W2:Y:S01]  /*6030*/  LDCU UR10, c[0x0][0xf20] ;  /* 0x0001e400ff0a77ac */ /* 0x000ea20008000800 */
[----:B------:R-:W-:Y:S02]  /*6040*/  UIMAD.WIDE.U32 UR4, UR53, UR59, URZ ;  /* 0x0000003b350472a5 */ /* 0x000fe4000f8e00ff */
[----:B------:R-:W-:Y:S02]  /*6050*/  UIMAD.WIDE.U32 UR6, UR60, UR56, URZ ;  /* 0x000000383c0672a5 */ /* 0x000fe4000f8e00ff */
[----:B------:R-:W-:Y:S02]  /*6060*/  UISETP.NE.AND UP0, UPT, UR58, 0x1, UPT ;  /* 0x000000013a00788c */ /* 0x000fe4000bf05270 */
[----:B------:R-:W-:Y:S02]  /*6070*/  UIMAD.WIDE.U32 UR8, UR36, UR59, URZ ;  /* 0x0000003b240872a5 */ /* 0x000fe4000f8e00ff */
[----:B------:R-:W-:Y:S02]  /*6080*/  UIMAD.WIDE.U32 UR12, UR37, UR56, URZ ;  /* 0x00000038250c72a5 */ /* 0x000fe4000f8e00ff */
[----:B------:R-:W-:Y:S02]  /*6090*/  UISETP.NE.AND UP1, UPT, UR42, 0x1, UPT ;  /* 0x000000012a00788c */ /* 0x000fe4000bf25270 */
[----:B------:R-:W-:Y:S01]  /*60a0*/  UISETP.NE.AND UP2, UPT, UR39, 0x1, UPT ;  /* 0x000000012700788c */ /* 0x000fe2000bf45270 */
[----:B------:R-:W-:Y:S02]  /*60b0*/  UMOV UR4, UR5 ;  /* 0x0000000500047c82 */ /* 0x000fe40008000000 */
[----:B--2---:R-:W-:Y:S03]  /*60c0*/  USHF.R.U32.HI UR5, URZ, UR10, UR4 ;  /* 0x0000000aff057299 */ /* 0x004fe60008011604 */
[----:B------:R-:W-:Y:S02]  /*60d0*/  UMOV UR4, UR7 ;  /* 0x0000000700047c82 */ /* 0x000fe40008000000 */
[----:B------:R-:W-:Y:S02]  /*60e0*/  USHF.R.U32.HI UR7, URZ, UR57, UR4 ;  /* 0x00000039ff077299 */ /* 0x000fe40008011604 */
[----:B------:R-:W-:Y:S02]  /*60f0*/  USEL UR4, UR53, UR5, !UP0 ;  /* 0x0000000535047287 */ /* 0x000fe4000c000000 */
[----:B------:R-:W-:Y:S01]  /*6100*/  USEL UR7, UR60, UR7, !UP1 ;  /* 0x000000073c077287 */ /* 0x000fe2000c800000 */
[----:B------:R-:W-:Y:S01]  /*6110*/  UMOV UR5, UR9 ;  /* 0x0000000900057c82 */ /* 0x000fe20008000000 */
[----:B------:R-:W-:Y:S02]  /*6120*/  UIMAD.WIDE.U32 UR8, UR4, UR40, URZ ;  /* 0x00000028040872a5 */ /* 0x000fe4000f8e00ff */
[----:B------:R-:W-:Y:S03]  /*6130*/  USHF.R.U32.HI UR6, URZ, UR10, UR5 ;  /* 0x0000000aff067299 */ /* 0x000fe60008011605 */
[----:B------:R-:W-:Y:S01]  /*6140*/  UMOV UR5, UR13 ;  /* 0x0000000d00057c82 */ /* 0x000fe20008000000 */
[----:B------:R-:W-:Y:S02]  /*6150*/  UIMAD.WIDE.U32 UR12, UR7, UR40, URZ ;  /* 0x00000028070c72a5 */ /* 0x000fe4000f8e00ff */
[----:B------:R-:W-:Y:S02]  /*6160*/  USHF.R.U32.HI UR10, URZ, UR57, UR5 ;  /* 0x00000039ff0a7299 */ /* 0x000fe40008011605 */
[----:B------:R-:W-:Y:S01]  /*6170*/  USEL UR6, UR36, UR6, !UP0 ;  /* 0x0000000624067287 */ /* 0x000fe2000c000000 */
[----:B------:R-:W-:Y:S02]  /*6180*/  UMOV UR5, UR9 ;  /* 0x0000000900057c82 */ /* 0x000fe40008000000 */
[----:B------:R-:W-:Y:S01]  /*6190*/  UMOV UR8, UR13 ;  /* 0x0000000d00087c82 */ /* 0x000fe20008000000 */
[----:B------:R-:W-:Y:S02]  /*61a0*/  @UP2 USHF.R.U32.HI UR4, URZ, UR41, UR5 ;  /* 0x00000029ff042299 */ /* 0x000fe40008011605 */
[----:B------:R-:W-:Y:S02]  /*61b0*/  @UP2 USHF.R.U32.HI UR7, URZ, UR41, UR8 ;  /* 0x00000029ff072299 */ /* 0x000fe40008011608 */
[----:B------:R-:W-:Y:S02]  /*61c0*/  UIMAD UR4, UR39, UR4, URZ ;  /* 0x00000004270472a4 */ /* 0x000fe4000f8e02ff */
[----:B------:R-:W-:Y:S02]  /*61d0*/  UIMAD.WIDE.U32 UR12, UR6, UR40, URZ ;  /* 0x00000028060c72a5 */ /* 0x000fe4000f8e00ff */
[----:B------:R-:W-:Y:S02]  /*61e0*/  USEL UR5, UR37, UR10, !UP1 ;  /* 0x0000000a25057287 */ /* 0x000fe4000c800000 */
[----:B------:R-:W-:Y:S02]  /*61f0*/  UIMAD UR8, UR39, UR7, URZ ;  /* 0x00000007270872a4 */ /* 0x000fe4000f8e02ff */
[----:B------:R-:W-:Y:S03]  /*6200*/  UISETP.GE.AND UP0, UPT, UR6, UR4, UPT ;  /* 0x000000040600728c */ /* 0x000fe6000bf06270 */
[----:B------:R-:W-:Y:S01]  /*6210*/  UMOV UR4, UR13 ;  /* 0x0000000d00047c82 */ /* 0x000fe20008000000 */
[----:B------:R-:W-:Y:S02]  /*6220*/  UISETP.GE.OR UP0, UPT, UR5, UR8, UP0 ;  /* 0x000000080500728c */ /* 0x000fe40008706670 */
[----:B------:R-:W-:Y:S02]  /*6230*/  USHF.R.U32.HI UR4, URZ, UR41, UR4 ;  /* 0x00000029ff047299 */ /* 0x000fe40008011604 */
[----:B------:R-:W-:Y:S02]  /*6240*/  UIMAD.WIDE.U32 UR8, UR5, UR40, URZ ;  /* 0x00000028050872a5 */ /* 0x000fe4000f8e00ff */
[----:B------:R-:W-:Y:S02]  /*6250*/  USEL UR12, UR6, UR4, !UP2 ;  /* 0x00000004060c7287 */ /* 0x000fe4000d000000 */
[----:B------:R-:W-:Y:S02]  /*6260*/  UIADD3 UR8, UPT, UPT, -UR5, URZ, URZ ;  /* 0x000000ff05087290 */ /* 0x000fe4000fffe1ff */
[----:B------:R-:W-:Y:S01]  /*6270*/  UIADD3 UR10, UPT, UPT, -UR12, URZ, URZ ;  /* 0x000000ff0c0a7290 */ /* 0x000fe2000fffe1ff */
[----:B------:R-:W-:Y:S01]  /*6280*/  @!UP0 UMOV UR4, UR9 ;  /* 0x0000000900048c82 */ /* 0x000fe20008000000 */
[----:B------:R-:W-:Y:S02]  /*6290*/  UIADD3 UR9, UPT, UPT, -UR6, URZ, URZ ;  /* 0x000000ff06097290 */ /* 0x000fe4000fffe1ff */
[----:B------:R-:W-:Y:S02]  /*62a0*/  @!UP0 USHF.R.U32.HI UR4, URZ, UR41, UR4 ;  /* 0x00000029ff048299 */ /* 0x000fe40008011604 */
[----:B------:R-:W-:Y:S02]  /*62b0*/  UIMAD UR10, UR39, UR10, UR6 ;  /* 0x0000000a270a72a4 */ /* 0x000fe4000f8e0206 */
[----:B------:R-:W-:Y:S04]  /*62c0*/  @!UP0 USEL UR4, UR5, UR4, !UP2 ;  /* 0x0000000405048287 */ /* 0x000fe8000d000000 */
[----:B------:R-:W-:Y:S02]  /*62d0*/  @!UP0 UIMAD UR10, UR7, UR10, UR4 ;  /* 0x0000000a070a82a4 */ /* 0x000fe4000f8e0204 */
[----:B------:R-:W-:Y:S02]  /*62e0*/  @!UP0 UIADD3 UR12, UPT, UPT, UR12, -UR4, URZ ;  /* 0x800000040c0c8290 */ /* 0x000fe4000fffe0ff */
[----:B------:R-:W-:Y:S02]  /*62f0*/  UIMAD UR7, UR42, UR8, UR37 ;  /* 0x000000082a0772a4 */ /* 0x000fe4000f8e0225 */
[----:B------:R-:W-:Y:S02]  /*6300*/  @!UP0 UIMAD UR6, UR12, UR39, UR5 ;  /* 0x000000270c0682a4 */ /* 0x000fe4000f8e0205 */
[----:B------:R-:W-:Y:S01]  /*6310*/  UIMAD UR4, UR58, UR9, UR36 ;  /* 0x000000093a0472a4 */ /* 0x000fe2000f8e0224 */
[----:B------:R-:W-:Y:S02]  /*6320*/  @!UP0 UMOV UR5, UR10 ;  /* 0x0000000a00058c82 */ /* 0x000fe40008000000 */
[----:B------:R-:W-:Y:S02]  /*6330*/  UIMAD UR37, UR5, UR42, UR7 ;  /* 0x0000002a052572a4 */ /* 0x000fe4000f8e0207 */
[----:B------:R-:W-:Y:S11]  /*6340*/  UIMAD UR36, UR6, UR58, UR4 ;  /* 0x0000003a062472a4 */ /* 0x000ff6000f8e0204 */
[----:B------:R-:W-:Y:S01]  /*6350*/  @!UPT UIADD3 URZ, UPT, UPT, URZ, URZ, URZ ;  /* 0x000000fffffff290 */ /* 0x000fe2000fffe0ff */
.L_x_107:
[----:B------:R-:W-:Y:S01]  /*6360*/  UISETP.NE.AND UP0, UPT, UR38, 0x1, UPT ;  /* 0x000000012600788c */ /* 0x000fe2000bf05270 */
[----:B------:R-:W-:Y:S01]  /*6370*/  LOP3.LUT P0, RZ, R84, 0x1b0, RZ, 0xc0, !PT ;  /* 0x000001b054ff7812 */ /* 0x000fe2000780c0ff */
[----:B------:R-:W-:Y:S01]  /*6380*/  USHF.L.U32 UR49, UR11, 0x7, URZ ;  /* 0x000000070b317899 */ /* 0x000fe200080006ff */
[----:B------:R-:W-:Y:S01]  /*6390*/  BSSY.RECONVERGENT B6, `(.L_x_108) ;  /* 0x0000034000067945 */ /* 0x000fe20003800200 */
[----:B------:R-:W-:Y:S01]  /*63a0*/  USHF.L.U32 UR50, UR20, 0x7, URZ ;  /* 0x0000000714327899 */ /* 0x000fe200080006ff */
[----:B------:R-:W-:Y:S06]  /*63b0*/  IADD3 R86, PT, PT, R86, 0x1, RZ ;  /* 0x0000000156567810 */ /* 0x000fec0007ffe0ff */
[----:B------:R-:W2:Y:S01]  /*63c0*/  @!UP0 LDCU.128 UR12, c[0x0][0xf10] ;  /* 0x0001e200ff0c87ac */ /* 0x000ea20008000c00 */
[----:B------:R-:W3:Y:S01]  /*63d0*/  @!UP0 LDCU UR5, c[0x0][0xf0c] ;  /* 0x0001e180ff0587ac */ /* 0x000ee20008000800 */
[----:B------:R-:W4:Y:S01]  /*63e0*/  @!UP0 LDCU UR10, c[0x0][0xf20] ;  /* 0x0001e400ff0a87ac */ /* 0x000f220008000800 */
[----:B--2---:R-:W-:Y:S02]  /*63f0*/  UIMAD.WIDE.U32 UR8, UR37, UR12, URZ ;  /* 0x0000000c250872a5 */ /* 0x004fe4000f8e00ff */
[----:B------:R-:W-:Y:S02]  /*6400*/  UIMAD.WIDE.U32 UR6, UR36, UR15, URZ ;  /* 0x0000000f240672a5 */ /* 0x000fe4000f8e00ff */
[----:B------:R-:W-:Y:S03]  /*6410*/  @!UP0 UISETP.NE.AND UP1, UPT, UR14, 0x1, UPT ;  /* 0x000000010e00888c */ /* 0x000fe6000bf25270 */
[----:B------:R-:W-:Y:S01]  /*6420*/  @!UP0 UMOV UR4, UR9 ;  /* 0x0000000900048c82 */ /* 0x000fe20008000000 */
[----:B---3--:R-:W-:Y:S02]  /*6430*/  @!UP0 UISETP.NE.AND UP2, UPT, UR5, 0x1, UPT ;  /* 0x000000010500888c */ /* 0x008fe4000bf45270 */
[----:B------:R-:W-:Y:S01]  /*6440*/  @!UP0 USHF.R.U32.HI UR4, URZ, UR13, UR4 ;  /* 0x0000000dff048299 */ /* 0x000fe20008011604 */
[----:B------:R-:W-:Y:S02]  /*6450*/  @!UP0 UMOV UR6, UR7 ;  /* 0x0000000700068c82 */ /* 0x000fe40008000000 */
[----:B----4-:R-:W-:Y:S02]  /*6460*/  @!UP0 USHF.R.U32.HI UR6, URZ, UR10, UR6 ;  /* 0x0000000aff068299 */ /* 0x010fe40008011606 */
[----:B------:R-:W-:Y:S02]  /*6470*/  @!UP0 USEL UR7, UR37, UR4, !UP2 ;  /* 0x0000000425078287 */ /* 0x000fe4000d000000 */
[----:B------:R-:W-:Y:S04]  /*6480*/  @!UP0 USEL UR6, UR36, UR6, !UP1 ;  /* 0x0000000624068287 */ /* 0x000fe8000c800000 */
[----:B------:R-:W-:Y:S02]  /*6490*/  @!UP0 UIADD3 UR4, UPT, UPT, -UR7, UR6, URZ ;  /* 0x0000000607048290 */ /* 0x000fe4000fffe1ff */
[----:B------:R-:W-:Y:S02]  /*64a0*/  @!UP0 UIADD3 UR6, UPT, UPT, UR7, -UR6, URZ ;  /* 0x8000000607068290 */ /* 0x000fe4000fffe0ff */
[----:B------:R-:W-:Y:S02]  /*64b0*/  @!UP0 UIMAD UR37, UR4, UR5, UR37 ;  /* 0x00000005042582a4 */ /* 0x000fe4000f8e0225 */
[----:B------:R-:W-:Y:S01]  /*64c0*/  @!UP0 UIMAD UR36, UR6, UR14, UR36 ;  /* 0x0000000e062482a4 */ /* 0x000fe2000f8e0224 */
[----:B------:R-:W-:Y:S11]  /*64d0*/  @!P0 BRA `(.L_x_109) ;  /* 0x00000000007c8947 */ /* 0x000ff60003800000 */
[----:B------:R-:W2:Y:S01]  /*64e0*/  LDCU.64 UR8, c[0x4][0x80] ;  /* 0x01001000ff0877ac */ /* 0x000ea20008000a00 */
[----:B------:R-:W-:Y:S01]  /*64f0*/  MOV R2, 0x0 ;  /* 0x0000000000027802 */ /* 0x000fe20000000f00 */
[----:B------:R-:W-:Y:S02]  /*6500*/  HFMA2 R12, -RZ, RZ, 0, 5.9604644775390625e-08 ;  /* 0x00000001ff0c7431 */ /* 0x000fe400000001ff */
[----:B------:R-:W-:Y:S01]  /*6510*/  IMAD.MOV.U32 R8, RZ, RZ, 0x70 ;  /* 0x00000070ff087424 */ /* 0x000fe200078e00ff */
[----:B------:R3:W4:Y:S01]  /*6520*/  LDC.64 R14, c[0x4][R2] ;  /* 0x01000000020e7b82 */ /* 0x0007220000000a00 */
[----:B------:R-:W1:Y:S01]  /*6530*/  LDCU.64 UR6, c[0x4][0x88] ;  /* 0x01001100ff0677ac */ /* 0x000e620008000a00 */
[----:B------:R-:W-:Y:S01]  /*6540*/  IMAD.MOV.U32 R13, RZ, RZ, RZ ;  /* 0x000000ffff0d7224 */ /* 0x000fe200078e00ff */
[----:B------:R-:W1:Y:S01]  /*6550*/  LDCU.64 UR4, c[0x4][0x8] ;  /* 0x01000100ff0477ac */ /* 0x000e620008000a00 */
[----:B--2---:R-:W-:Y:S01]  /*6560*/  MOV R5, UR9 ;  /* 0x0000000900057c02 */ /* 0x004fe20008000f00 */
[----:B------:R-:W-:Y:S01]  /*6570*/  IMAD.U32 R4, RZ, RZ, UR8 ;  /* 0x00000008ff047e24 */ /* 0x000fe2000f8e00ff */
[----:B-1----:R-:W-:Y:S01]  /*6580*/  MOV R7, UR7 ;  /* 0x0000000700077c02 */ /* 0x002fe20008000f00 */
[----:B------:R-:W-:Y:S01]  /*6590*/  IMAD.U32 R6, RZ, RZ, UR6 ;  /* 0x00000006ff067e24 */ /* 0x000fe2000f8e00ff */
[----:B------:R-:W-:Y:S01]  /*65a0*/  MOV R11, UR5 ;  /* 0x00000005000b7c02 */ /* 0x000fe20008000f00 */
[----:B------:R-:W-:Y:S02]  /*65b0*/  IMAD.U32 R10, RZ, RZ, UR4 ;  /* 0x00000004ff0a7e24 */ /* 0x000fe4000f8e00ff */
[----:B------:R-:W-:Y:S07]  /*65c0*/  LEPC R20, `(.L_x_110) ;  /* 0x000000001014794e */ /* 0x000fee0000000000 */
[----:B---345:R-:W-:Y:S05]  /*65d0*/  CALL.ABS.NOINC R14 ;  /* 0x000000000e007343 */ /* 0x038fea0003c00000 */
.L_x_110:
[----:B------:R-:W1:Y:S01]  /*65e0*/  LDCU.64 UR8, c[0x4][0x80] ;  /* 0x01001000ff0877ac */ /* 0x000e620008000a00 */
[----:B------:R-:W2:Y:S01]  /*65f0*/  LDC.64 R2, c[0x4][R2] ;  /* 0x0100000002027b82 */ /* 0x000ea20000000a00 */
[----:B------:R-:W-:Y:S02]  /*6600*/  HFMA2 R12, -RZ, RZ, 0, 5.9604644775390625e-08 ;  /* 0x00000001ff0c7431 */ /* 0x000fe400000001ff */
[----:B------:R-:W-:Y:S02]  /*6610*/  IMAD.MOV.U32 R8, RZ, RZ, 0x70 ;  /* 0x00000070ff087424 */ /* 0x000fe400078e00ff */
[----:B------:R-:W-:Y:S01]  /*6620*/  IMAD.MOV.U32 R13, RZ, RZ, RZ ;  /* 0x000000ffff0d7224 */ /* 0x000fe200078e00ff */
[----:B------:R-:W3:Y:S01]  /*6630*/  LDCU.64 UR6, c[0x4][0x88] ;  /* 0x01001100ff0677ac */ /* 0x000ee20008000a00 */
[----:B------:R-:W4:Y:S01]  /*6640*/  LDCU.64 UR4, c[0x4][0x8] ;  /* 0x01000100ff0477ac */ /* 0x000f220008000a00 */
[----:B-1----:R-:W-:Y:S02]  /*6650*/  MOV R4, UR8 ;  /* 0x0000000800047c02 */ /* 0x002fe40008000f00 */
[----:B------:R-:W-:Y:S02]  /*6660*/  MOV R5, UR9 ;  /* 0x0000000900057c02 */ /* 0x000fe40008000f00 */
[----:B---3--:R-:W-:Y:S01]  /*6670*/  MOV R7, UR7 ;  /* 0x0000000700077c02 */ /* 0x008fe20008000f00 */
[----:B------:R-:W-:Y:S01]  /*6680*/  IMAD.U32 R6, RZ, RZ, UR6 ;  /* 0x00000006ff067e24 */ /* 0x000fe2000f8e00ff */
[----:B----4-:R-:W-:Y:S01]  /*6690*/  MOV R11, UR5 ;  /* 0x00000005000b7c02 */ /* 0x010fe20008000f00 */
[----:B------:R-:W-:Y:S02]  /*66a0*/  IMAD.U32 R10, RZ, RZ, UR4 ;  /* 0x00000004ff0a7e24 */ /* 0x000fe4000f8e00ff */
[----:B------:R-:W-:Y:S07]  /*66b0*/  LEPC R20, `(.L_x_109) ;  /* 0x000000001014794e */ /* 0x000fee0000000000 */
[----:B--2---:R-:W-:Y:S05]  /*66c0*/  CALL.ABS.NOINC R2 ;  /* 0x0000000002007343 */ /* 0x004fea0003c00000 */
.L_x_109:
[----:B------:R-:W-:Y:S05]  /*66d0*/  BSYNC.RECONVERGENT B6 ;  /* 0x0000000000067941 */ /* 0x000fea0003800200 */
.L_x_108:
[----:B------:R-:W-:Y:S02]  /*66e0*/  R2UR UR6, R83 ;  /* 0x00000000530672ca */ /* 0x000fe400000e0000 */
[----:B------:R-:W-:Y:S02]  /*66f0*/  R2UR UR5, R97 ;  /* 0x00000000610572ca */ /* 0x000fe400000e0000 */
[----:B------:R-:W-:Y:S02]  /*6700*/  R2UR UR4, R96 ;  /* 0x00000000600472ca */ /* 0x000fe400000e0000 */
[----:B------:R-:W-:Y:S02]  /*6710*/  ISETP.NE.U32.AND P4, PT, R78, RZ, PT ;  /* 0x000000ff4e00720c */ /* 0x000fe40003f85070 */
[----:B------:R-:W-:Y:S02]  /*6720*/  ISETP.NE.U32.AND P2, PT, RZ, UR54, PT ;  /* 0x00000036ff007c0c */ /* 0x000fe4000bf45070 */
[----:B------:R-:W-:Y:S02]  /*6730*/  ISETP.NE.AND.EX P4, PT, R79, RZ, PT, P4 ;  /* 0x000000ff4f00720c */ /* 0x000fe40003f85340 */
[----:B------:R-:W-:Y:S01]  /*6740*/  ISETP.NE.AND.EX P2, PT, RZ, UR55, PT, P2 ;  /* 0x00000037ff007c0c */ /* 0x000fe2000bf45320 */
[----:B------:R-:W-:Y:S02]  /*6750*/  UISETP.NE.AND UP2, UPT, UR6, URZ, UPT ;  /* 0x000000ff0600728c */ /* 0x000fe4000bf45270 */
[----:B------:R-:W-:Y:S04]  /*6760*/  UISETP.NE.U32.AND UP0, UPT, UR5, URZ, UPT ;  /* 0x000000ff0500728c */ /* 0x000fe8000bf05070 */
[----:B------:R-:W-:Y:S01]  /*6770*/  UISETP.NE.AND.EX UP1, UPT, UR4, URZ, UPT, UP0 ;  /* 0x000000ff0400728c */ /* 0x000fe2000bf25300 */
[----:B------:R-:W-:Y:S01]  /*6780*/  PLOP3.LUT P1, PT, PT, PT, UP2, 0x80, 0x8 ;  /* 0x000000000008781c */ /* 0x000fe20003f2f028 */
[----:B------:R-:W-:Y:S03]  /*6790*/  UPLOP3.LUT UP0, UPT, UPT, UPT, UPT, 0x40, 0x4 ;  /* 0x000000000004789c */ /* 0x000fe60003f0e870 */
[----:B------:R-:W-:Y:S06]  /*67a0*/  @UP2 UPLOP3.LUT UP0, UPT, UPT, UPT, UP1, 0x80, 0x8 ;  /* 0x000000000008289c */ /* 0x000fec0003f0f010 */
[----:B------:R-:W-:Y:S01]  /*67b0*/  PLOP3.LUT P0, PT, PT, PT, UP0, 0x80, 0x8 ;  /* 0x000000000008781c */ /* 0x000fe20003f0f008 */
[----:B------:R-:W-:Y:S01]  /*67c0*/  @!UPT UIADD3 URZ, UPT, UPT, URZ, URZ, URZ ;  /* 0x000000fffffff290 */ /* 0x000fe2000fffe0ff */
[----:B------:R-:W-:Y:S11]  /*67d0*/  BRA.U !UP1, `(.L_x_111) ;  /* 0x0000000109407547 */ /* 0x000ff6000b800000 */
[----:B------:R-:W-:Y:S01]  /*67e0*/  UISETP.NE.U32.AND UP0, UPT, UR54, URZ, UPT ;  /* 0x000000ff3600728c */ /* 0x000fe2000bf05070 */
[----:B------:R-:W-:Y:S01]  /*67f0*/  R2UR UR6, R97 ;  /* 0x00000000610672ca */ /* 0x000fe200000e0000 */
[----:B------:R-:W2:Y:S01]  /*6800*/  LDCU.64 UR8, c[0x0][0x358] ;  /* 0x00006b00ff0877ac */ /* 0x000ea20008000a00 */
[----:B------:R-:W-:Y:S02]  /*6810*/  HFMA2 R80, -RZ, RZ, 0, 5.9604644775390625e-08 ;  /* 0x00000001ff507431 */ /* 0x000fe400000001ff */
[----:B-1----:R-:W-:Y:S01]  /*6820*/  IMAD.MOV.U32 R0, RZ, RZ, 0x1 ;  /* 0x00000001ff007424 */ /* 0x002fe200078e00ff */
[----:B------:R-:W-:Y:S06]  /*6830*/  UISETP.NE.AND.EX UP0, UPT, UR55, URZ, UPT, UP0 ;  /* 0x000000ff3700728c */ /* 0x000fec000bf05300 */
[----:B------:R-:W-:Y:S05]  /*6840*/  PLOP3.LUT P3, PT, PT, PT, UP0, 0x80, 0x8 ;  /* 0x000000000008781c */ /* 0x000fea0003f6f008 */
[----:B------:R-:W1:Y:S01]  /*6850*/  @UP0 LDCU.64 UR4, c[0x0][0xc88] ;  /* 0x00019100ff0407ac */ /* 0x000e620008000a00 */
[----:B------:R-:W-:Y:S07]  /*6860*/  @UP0 UIMAD UR6, UR44, UR6, URZ ;  /* 0x000000062c0602a4 */ /* 0x000fee000f8e02ff */
[----:B------:R-:W-:Y:S01]  /*6870*/  @!P3 PRMT R80, R0, 0x7610, R80 ;  /* 0x000076100050b816 */ /* 0x000fe20000000050 */
[----:B-1----:R-:W-:Y:S06]  /*6880*/  @UP0 UIMAD.WIDE UR4, UR6, 0x4, UR4 ;  /* 0x00000004060408a5 */ /* 0x002fec000f8e0204 */
[----:B------:R-:W-:Y:S02]  /*6890*/  IMAD.U32 R2, RZ, RZ, UR4 ;  /* 0x00000004ff027e24 */ /* 0x000fe4000f8e00ff */
[----:B------:R-:W-:Y:S03]  /*68a0*/  IMAD.U32 R3, RZ, RZ, UR5 ;  /* 0x00000005ff037e24 */ /* 0x000fe6000f8e00ff */
[----:B------:R-:W1:Y:S02]  /*68b0*/  @!UP0 LDCU UR4, c[0x0][0xc80] ;  /* 0x00019000ff0487ac */ /* 0x000e640008000800 */
[----:B--2--5:R2:W5:Y:S02]  /*68c0*/  @P3 LDG.E R41, desc[UR8][R2.64] ;  /* 0x0000000802293981 */ /* 0x024564000c1e1900 */
[----:B-12---:R-:W-:Y:S02]  /*68d0*/  @!P3 MOV R41, UR4 ;  /* 0x000000040029bc02 */ /* 0x006fe40008000f00 */
.L_x_111:
[----:B------:R-:W-:Y:S05]  /*68e0*/  @!P4 BRA `(.L_x_112) ;  /* 0x000000000024c947 */ /* 0x000fea0003800000 */
[----:B------:R-:W-:Y:S01]  /*68f0*/  ISETP.NE.U32.AND P3, PT, R76, RZ, PT ;  /* 0x000000ff4c00720c */ /* 0x000fe20003f65070 */
[----:B------:R-:W2:Y:S03]  /*6900*/  LDCU.64 UR4, c[0x0][0x358] ;  /* 0x00006b00ff0477ac */ /* 0x000ea60008000a00 */
[----:B------:R-:W-:Y:S11]  /*6910*/  ISETP.NE.AND.EX P3, PT, R77, RZ, PT, P3 ;  /* 0x000000ff4d00720c */ /* 0x000ff60003f65330 */
[----:B------:R-:W-:Y:S02]  /*6920*/  @!UPT UIADD3 URZ, UPT, UPT, URZ, URZ, URZ ;  /* 0x000000fffffff290 */ /* 0x000fe4000fffe0ff */
[----:B------:R-:W3:Y:S01]  /*6930*/  @P3 LDC.64 R2, c[0x0][0xca8] ;  /* 0x00032a00ff023b82 */ /* 0x000ee20000000a00 */
[----:B-1----:R-:W-:Y:S04]  /*6940*/  @P3 IMAD R0, R78, UR44, RZ ;  /* 0x0000002c4e003c24 */ /* 0x002fe8000f8e02ff */
[----:B---3--:R-:W-:Y:S05]  /*6950*/  @P3 IMAD.WIDE R2, R0, 0x4, R2 ;  /* 0x0000000400023825 */ /* 0x008fea00078e0202 */
[----:B--2--5:R2:W5:Y:S02]  /*6960*/  @P3 LDG.E R38, desc[UR4][R2.64] ;  /* 0x0000000402263981 */ /* 0x024564000c1e1900 */
[----:B--2---:R-:W3:Y:S02]  /*6970*/  @!P3 LDC R38, c[0x0][0xca0] ;  /* 0x00032800ff26bb82 */ /* 0x004ee40000000800 */
.L_x_112:
[----:B-----5:R-:W-:Y:S01]  /*6980*/  FSETP.NEU.AND P3, PT, R41, RZ, PT ;  /* 0x000000ff2900720b */ /* 0x020fe20003f6d000 */
[----:B------:R-:W-:Y:S01]  /*6990*/  BSSY B1, `(.L_x_113) ;  /* 0x0000039000017945 */ /* 0x000fe20003800000 */
[----:B------:R-:W-:Y:S01]  /*69a0*/  SEL R3, RZ, 0xffffffff, P2 ;  /* 0xffffffffff037807 */ /* 0x000fe20001000000 */
[----:B------:R-:W-:Y:S01]  /*69b0*/  IMAD.MOV.U32 R47, RZ, RZ, 0x1 ;  /* 0x00000001ff2f7424 */ /* 0x000fe200078e00ff */
[----:B------:R-:W-:Y:S01]  /*69c0*/  @P1 LOP3.LUT P2, RZ, R80, 0xff, RZ, 0xc0, !PT ;  /* 0x000000ff50ff1812 */ /* 0x000fe2000784c0ff */
[----:B------:R-:W-:Y:S01]  /*69d0*/  IMAD R39, R36, 0x80, R37 ;  /* 0x0000008024277824 */ /* 0x000fe200078e0225 */
[----:B------:R-:W-:Y:S01]  /*69e0*/  @P1 SEL R2, RZ, 0xffffffff, P3 ;  /* 0xffffffffff021807 */ /* 0x000fe20001800000 */
[----:B------:R-:W-:Y:S01]  /*69f0*/  IMAD R87, R94, -0x10, R92 ;  /* 0xfffffff05e577824 */ /* 0x000fe200078e025c */
[----:B------:R-:W-:Y:S01]  /*6a00*/  LOP3.LUT R90, R90, 0x1, RZ, 0x3c, !PT ;  /* 0x000000015a5a7812 */ /* 0x000fe200078e3cff */
[----:B------:R-:W-:Y:S01]  /*6a10*/  IMAD.MOV.U32 R46, RZ, RZ, RZ ;  /* 0x000000ffff2e7224 */ /* 0x000fe200078e00ff */
[----:B------:R-:W-:Y:S02]  /*6a20*/  @P0 SEL R2, R3, R2, !P2 ;  /* 0x0000000203020207 */ /* 0x000fe40005000000 */
[----:B------:R-:W-:Y:S02]  /*6a30*/  CS2R R74, SRZ ;  /* 0x00000000004a7805 */ /* 0x000fe4000001ff00 */
[----:B------:R-:W-:Y:S02]  /*6a40*/  LEA R99, R36, UR43, 0x3 ;  /* 0x0000002b24637c11 */ /* 0x000fe4000f8e18ff */
[----:B------:R-:W-:Y:S02]  /*6a50*/  CS2R R72, SRZ ;  /* 0x0000000000487805 */ /* 0x000fe4000001ff00 */
[----:B------:R-:W-:Y:S02]  /*6a60*/  @P1 LOP3.LUT R2, R2, 0x1, RZ, 0xc0, !PT ;  /* 0x0000000102021812 */ /* 0x000fe400078ec0ff */
[----:B------:R-:W-:Y:S02]  /*6a70*/  CS2R R66, SRZ ;  /* 0x0000000000427805 */ /* 0x000fe4000001ff00 */
[----:B-1----:R-:W-:Y:S02]  /*6a80*/  SHF.L.U32 R0, R89, 0x1f, RZ ;  /* 0x0000001f59007819 */ /* 0x002fe400000006ff */
[----:B------:R-:W-:Y:S02]  /*6a90*/  CS2R R64, SRZ ;  /* 0x0000000000407805 */ /* 0x000fe4000001ff00 */
[----:B------:R-:W-:Y:S02]  /*6aa0*/  ISETP.NE.U32.OR P5, PT, R2, 0x1, !P1 ;  /* 0x000000010200780c */ /* 0x000fe40004fa5470 */
[----:B------:R-:W-:Y:S02]  /*6ab0*/  CS2R R58, SRZ ;  /* 0x00000000003a7805 */ /* 0x000fe4000001ff00 */
[----:B------:R-:W-:Y:S02]  /*6ac0*/  PLOP3.LUT P2, PT, PT, PT, UP1, 0x80, 0x8 ;  /* 0x000000000008781c */ /* 0x000fe40003f4f018 */
[----:B------:R-:W-:Y:S02]  /*6ad0*/  CS2R R56, SRZ ;  /* 0x0000000000387805 */ /* 0x000fe4000001ff00 */
[----:B------:R-:W-:Y:S02]  /*6ae0*/  LOP3.LUT P4, R85, R80, 0xff, RZ, 0xc0, !PT ;  /* 0x000000ff50557812 */ /* 0x000fe4000788c0ff */
[----:B------:R-:W-:Y:S02]  /*6af0*/  CS2R R50, SRZ ;  /* 0x0000000000327805 */ /* 0x000fe4000001ff00 */
[----:B------:R-:W-:Y:S02]  /*6b00*/  SEL R2, RZ, 0xffffffff, P3 ;  /* 0xffffffffff027807 */ /* 0x000fe40001800000 */
[----:B------:R-:W-:Y:S02]  /*6b10*/  CS2R R48, SRZ ;  /* 0x0000000000307805 */ /* 0x000fe4000001ff00 */
[----:B------:R-:W-:Y:S02]  /*6b20*/  P2R R98, PR, RZ, 0x20 ;  /* 0x00000020ff627803 */ /* 0x000fe40000000000 */
[----:B------:R-:W-:Y:S02]  /*6b30*/  @P5 SHF.L.U32 R4, R90, 0x1f, RZ ;  /* 0x0000001f5a045819 */ /* 0x000fe400000006ff */
[----:B------:R-:W-:Y:S02]  /*6b40*/  @P2 SEL R2, R3, R2, !P4 ;  /* 0x0000000203022207 */ /* 0x000fe40006000000 */
[----:B------:R-:W1:Y:S02]  /*6b50*/  @P5 SYNCS.PHASECHK.TRANS64.TRYWAIT P1, [UR43+0x70], R4 ;  /* 0x00007004ff0055a7 */ /* 0x000e64000802112b */
[----:B------:R-:W-:Y:S04]  /*6b60*/  LOP3.LUT R2, R2, 0x1, RZ, 0xc0, !PT ;  /* 0x0000000102027812 */ /* 0x000fe800078ec0ff */
[----:B------:R-:W-:Y:S04]  /*6b70*/  ISETP.NE.U32.AND P2, PT, R2, 0x1, PT ;  /* 0x000000010200780c */ /* 0x000fe80003f45070 */
[----:B------:R-:W-:Y:S01]  /*6b80*/  P2R R60, PR, RZ, 0x4 ;  /* 0x00000004ff3c7803 */ /* 0x000fe20000000000 */
[----:B------:R2:W4:Y:S01]  /*6b90*/  SYNCS.PHASECHK.TRANS64.TRYWAIT P0, [R99+URZ+0xe0], R0 ;  /* 0x0000e000630075a7 */ /* 0x00052200080011ff */
[----:B-1----:R-:W-:Y:S01]  /*6ba0*/  @P5 SEL R47, RZ, 0x1, !P1 ;  /* 0x00000001ff2f5807 */ /* 0x002fe20004800000 */
[----:B--2---:R-:W-:Y:S06]  /*6bb0*/  @!P5 BRA `(.L_x_114) ;  /* 0x000000000058d947 */ /* 0x004fec0003800000 */
[----:B------:R-:W-:Y:S01]  /*6bc0*/  IMAD.MOV.U32 R75, RZ, RZ, RZ ;  /* 0x000000ffff4b7224 */ /* 0x000fe200078e00ff */
[----:B------:R-:W-:Y:S01]  /*6bd0*/  ISETP.NE.AND P1, PT, R47, RZ, PT ;  /* 0x000000ff2f00720c */ /* 0x000fe20003f25270 */
[----:B------:R-:W-:Y:S01]  /*6be0*/  BSSY B0, `(.L_x_115) ;  /* 0x000000c000007945 */ /* 0x000fe20003800000 */
[----:B------:R-:W-:Y:S02]  /*6bf0*/  CS2R R50, SRZ ;  /* 0x0000000000327805 */ /* 0x000fe4000001ff00 */
[----:B------:R-:W-:Y:S02]  /*6c00*/  CS2R R48, SRZ ;  /* 0x0000000000307805 */ /* 0x000fe4000001ff00 */
[----:B------:R-:W-:Y:S02]  /*6c10*/  CS2R R58, SRZ ;  /* 0x00000000003a7805 */ /* 0x000fe4000001ff00 */
[----:B------:R-:W-:Y:S02]  /*6c20*/  CS2R R56, SRZ ;  /* 0x0000000000387805 */ /* 0x000fe4000001ff00 */
[----:B------:R-:W-:Y:S02]  /*6c30*/  CS2R R66, SRZ ;  /* 0x0000000000427805 */ /* 0x000fe4000001ff00 */
[----:B------:R-:W-:Y:S02]  /*6c40*/  CS2R R64, SRZ ;  /* 0x0000000000407805 */ /* 0x000fe4000001ff00 */
[----:B------:R-:W-:Y:S01]  /*6c50*/  CS2R R72, SRZ ;  /* 0x0000000000487805 */ /* 0x000fe2000001ff00 */
[----:B------:R-:W-:Y:S06]  /*6c60*/  @P1 BRA `(.L_x_116) ;  /* 0x00000000000c1947 */ /* 0x000fec0003800000 */
[----:B------:R-:W-:Y:S04]  /*6c70*/  SHF.L.U32 R3, R90, 0x1f, RZ ;  /* 0x0000001f5a037819 */ /* 0x000fe800000006ff */
[----:B------:R-:W1:Y:S02]  /*6c80*/  SYNCS.PHASECHK.TRANS64.TRYWAIT P1, [UR43+0x70], R3 ;  /* 0x00007003ff0075a7 */ /* 0x000e64000802112b */
[----:B-1----:R-:W-:Y:S05]  /*6c90*/  @!P1 BRA `(.L_x_117) ;  /* 0x0000003c00e09947 */ /* 0x002fea0003800000 */
.L_x_116:
[----:B------:R-:W-:Y:S05]  /*6ca0*/  BSYNC B0 ;  /* 0x0000000000007941 */ /* 0x000fea0003800000 */
.L_x_115:
[----:B------:R-:W-:Y:S01]  /*6cb0*/  ISETP.NE.AND P1, PT, R60, RZ, PT ;  /* 0x000000ff3c00720c */ /* 0x000fe20003f25270 */
[----:B------:R-:W-:Y:S11]  /*6cc0*/  HFMA2 R46, -RZ, RZ, 0, 5.9604644775390625e-08 ;  /* 0x00000001ff2e7431 */ /* 0x000ff600000001ff */
[----:B------:R-:W-:Y:S01]  /*6cd0*/  @!UPT UIADD3 URZ, UPT, UPT, URZ, URZ, URZ ;  /* 0x000000fffffff290 */ /* 0x000fe2000fffe0ff */
[----:B------:R2:W1:Y:S04]  /*6ce0*/  @P1 LDS.128 R48, [R93] ;  /* 0x000000005d301984 */ /* 0x0004680000000c00 */
[----:B------:R2:W1:Y:S04]  /*6cf0*/  @P1 LDS.128 R56, [R92+0x10] ;  /* 0x000010005c381984 */ /* 0x0004680000000c00 */
[----:B------:R2:W1:Y:S04]  /*6d00*/  @P1 LDS.128 R64, [R91+0x20] ;  /* 0x000020005b401984 */ /* 0x0004680000000c00 */
[----:B------:R2:W1:Y:S02]  /*6d10*/  @P1 LDS.128 R72, [R87+0x30] ;  /* 0x0000300057481984 */ /* 0x0004640000000c00 */
.L_x_114:
[----:B------:R-:W-:Y:S05]  /*6d20*/  BSYNC B1 ;  /* 0x0000000000017941 */ /* 0x000fea0003800000 */
.L_x_113:
[----:B-1----:R-:W-:Y:S04]  /*6d30*/  SHF.R.U32.HI R2, RZ, 0x15, R39 ;  /* 0x00000015ff027819 */ /* 0x002fe80000011627 */
[----:B------:R-:W-:Y:S01]  /*6d40*/  LOP3.LUT P1, RZ, R2, 0x3, R81, 0x48, !PT ;  /* 0x0000000302ff7812 */ /* 0x000fe20007824851 */
[----:B------:R-:W-:Y:S01]  /*6d50*/  @!UPT UIADD3 URZ, UPT, UPT, URZ, URZ, URZ ;  /* 0x000000fffffff290 */ /* 0x000fe2000fffe0ff */
[----:B----4-:R-:W-:Y:S11]  /*6d60*/  @P0 BRA `(.L_x_118) ;  /* 0x0000000000080947 */ /* 0x010ff60003800000 */
[----:B------:R-:W1:Y:S02]  /*6d70*/  SYNCS.PHASECHK.TRANS64.TRYWAIT P0, [R99+URZ+0xe0], R0 ;  /* 0x0000e000630075a7 */ /* 0x000e6400080011ff */
[----:B-1----:R-:W-:Y:S05]  /*6d80*/  @!P0 BRA `(.L_x_119) ;  /* 0x0000003c00bc8947 */ /* 0x002fea0003800000 */
.L_x_118:
[----:B------:R-:W-:Y:S05]  /*6d90*/  @!P1 BRA `(.L_x_120) ;  /* 0x0000000000409947 */ /* 0x000fea0003800000 */
[----:B------:R-:W4:Y:S01]  /*6da0*/  LDCU.64 UR8, c[0x4][0x70] ;  /* 0x01000e00ff0877ac */ /* 0x000f220008000a00 */
[----:B------:R-:W-:Y:S01]  /*6db0*/  MOV R3, 0x0 ;  /* 0x0000000000037802 */ /* 0x000fe20000000f00 */
[----:B------:R-:W-:Y:S02]  /*6dc0*/  HFMA2 R12, -RZ, RZ, 0, 5.9604644775390625e-08 ;  /* 0x00000001ff0c7431 */ /* 0x000fe400000001ff */
[----:B------:R-:W-:Y:S02]  /*6dd0*/  IMAD.MOV.U32 R8, RZ, RZ, 0x192 ;  /* 0x00000192ff087424 */ /* 0x000fe400078e00ff */
[----:B------:R-:W-:Y:S01]  /*6de0*/  IMAD.MOV.U32 R13, RZ, RZ, RZ ;  /* 0x000000ffff0d7224 */ /* 0x000fe200078e00ff */
[----:B------:R-:W5:Y:S01]  /*6df0*/  LDCU.64 UR6, c[0x4][0x78] ;  /* 0x01000f00ff0677ac */ /* 0x000f620008000a00 */
[----:B------:R-:W1:Y:S01]  /*6e00*/  LDC.64 R2, c[0x4][R3] ;  /* 0x0100000003027b82 */ /* 0x000e620000000a00 */
[----:B------:R-:W2:Y:S01]  /*6e10*/  LDCU.64 UR4, c[0x4][0x10] ;  /* 0x01000200ff0477ac */ /* 0x000ea20008000a00 */
[----:B----4-:R-:W-:Y:S01]  /*6e20*/  MOV R5, UR9 ;  /* 0x0000000900057c02 */ /* 0x010fe20008000f00 */
[----:B------:R-:W-:Y:S01]  /*6e30*/  IMAD.U32 R4, RZ, RZ, UR8 ;  /* 0x00000008ff047e24 */ /* 0x000fe2000f8e00ff */
[----:B-----5:R-:W-:Y:S01]  /*6e40*/  MOV R7, UR7 ;  /* 0x0000000700077c02 */ /* 0x020fe20008000f00 */
[----:B------:R-:W-:Y:S01]  /*6e50*/  IMAD.U32 R6, RZ, RZ, UR6 ;  /* 0x00000006ff067e24 */ /* 0x000fe2000f8e00ff */
[----:B--2---:R-:W-:Y:S01]  /*6e60*/  MOV R11, UR5 ;  /* 0x00000005000b7c02 */ /* 0x004fe20008000f00 */
[----:B------:R-:W-:Y:S02]  /*6e70*/  IMAD.U32 R10, RZ, RZ, UR4 ;  /* 0x00000004ff0a7e24 */ /* 0x000fe4000f8e00ff */
[----:B------:R-:W-:Y:S07]  /*6e80*/  LEPC R20, `(.L_x_120) ;  /* 0x000000001014794e */ /* 0x000fee0000000000 */
[----:B-1-3--:R-:W-:Y:S05]  /*6e90*/  CALL.ABS.NOINC R2 ;  /* 0x0000000002007343 */ /* 0x00afea0003c00000 */
.L_x_120:
[C---:B------:R-:W-:Y:S01]  /*6ea0*/  SHF.L.U32 R40, R48.reuse, 0x10, RZ ;  /* 0x0000001030287819 */ /* 0x040fe200000006ff */
[----:B------:R-:W-:Y:S05]  /*6eb0*/  WARPSYNC.ALL ;  /* 0x0000000000007948 */ /* 0x000fea0003800000 */
[----:B------:R-:W-:Y:S01]  /*6ec0*/  R2UR UR4, R39 ;  /* 0x00000000270472ca */ /* 0x000fe200000e0000 */
[----:B------:R-:W-:Y:S01]  /*6ed0*/  BSSY.RECONVERGENT B0, `(.L_x_121) ;  /* 0x0000088000007945 */ /* 0x000fe20003800200 */
[----:B------:R-:W-:Y:S02]  /*6ee0*/  LOP3.LUT R43, R48, 0xffff0000, RZ, 0xc0, !PT ;  /* 0xffff0000302b7812 */ /* 0x000fe400078ec0ff */
[----:B------:R-:W-:Y:S02]  /*6ef0*/  SHF.L.U32 R42, R49, 0x10, RZ ;  /* 0x00000010312a7819 */ /* 0x000fe400000006ff */
[----:B------:R-:W-:Y:S02]  /*6f00*/  SHF.L.U32 R45, R51, 0x10, RZ ;  /* 0x00000010332d7819 */ /* 0x000fe400000006ff */
[----:B------:R-:W-:Y:S02]  /*6f10*/  LOP3.LUT R44, R75, 0xffff0000, RZ, 0xc0, !PT ;  /* 0xffff00004b2c7812 */ /* 0x000fe400078ec0ff */
[----:B------:R-:W-:Y:S03]  /*6f20*/  ISETP.NE.AND P0, PT, R95, RZ, PT ;  /* 0x000000ff5f00720c */ /* 0x000fe60003f05270 */
[----:B------:R-:W1:Y:S02]  /*6f30*/  LDTM.x32 R4, tmem[UR4] ;  /* 0x00000004000479ee */ /* 0x000e6400082c0000 */
[C---:B-1-3--:R-:W-:Y:S01]  /*6f40*/  FMUL R0, R38.reuse, R4 ;  /* 0x0000000426007220 */ /* 0x04afe20000400000 */
[C---:B------:R-:W-:Y:S01]  /*6f50*/  FMUL R2, R38.reuse, R5 ;  /* 0x0000000526027220 */ /* 0x040fe20000400000 */
[C---:B------:R-:W-:Y:S01]  /*6f60*/  FMUL R3, R38.reuse, R6 ;  /* 0x0000000626037220 */ /* 0x040fe20000400000 */
[----:B------:R-:W-:Y:S01]  /*6f70*/  FMUL R7, R38, R7 ;  /* 0x0000000726077220 */ /* 0x000fe20000400000 */
[----:B------:R-:W-:Y:S01]  /*6f80*/  FFMA R0, R41, R40, R0 ;  /* 0x0000002829007223 */ /* 0x000fe20000000000 */
[----:B------:R-:W-:Y:S01]  /*6f90*/  LOP3.LUT R40, R49, 0xffff0000, RZ, 0xc0, !PT ;  /* 0xffff000031287812 */ /* 0x000fe200078ec0ff */
[C---:B------:R-:W-:Y:S01]  /*6fa0*/  FFMA R2, R41.reuse, R43, R2 ;  /* 0x0000002b29027223 */ /* 0x040fe20000000002 */
[C---:B------:R-:W-:Y:S01]  /*6fb0*/  SHF.L.U32 R43, R50.reuse, 0x10, RZ ;  /* 0x00000010322b7819 */ /* 0x040fe200000006ff */
[C---:B------:R-:W-:Y:S01]  /*6fc0*/  FFMA R3, R41.reuse, R42, R3 ;  /* 0x0000002a29037223 */ /* 0x040fe20000000003 */
[----:B------:R-:W-:Y:S01]  /*6fd0*/  LOP3.LUT R42, R50, 0xffff0000, RZ, 0xc0, !PT ;  /* 0xffff0000322a7812 */ /* 0x000fe200078ec0ff */
[----:B------:R-:W-:Y:S01]  /*6fe0*/  FMUL R4, R38, R8 ;  /* 0x0000000826047220 */ /* 0x000fe20000400000 */
[----:B------:R-:W-:Y:S01]  /*6ff0*/  F2FP.BF16.F32.PACK_AB R52, R2, R0 ;  /* 0x000000000234723e */ /* 0x000fe200000010ff */
[----:B------:R-:W-:Y:S01]  /*7000*/  FFMA R7, R41, R40, R7 ;  /* 0x0000002829077223 */ /* 0x000fe20000000007 */
[----:B------:R-:W-:Y:S01]  /*7010*/  LOP3.LUT R40, R51, 0xffff0000, RZ, 0xc0, !PT ;  /* 0xffff000033287812 */ /* 0x000fe200078ec0ff */
[C---:B------:R-:W-:Y:S01]  /*7020*/  FMUL R5, R38.reuse, R9 ;  /* 0x0000000926057220 */ /* 0x040fe20000400000 */
[C---:B------:R-:W-:Y:S01]  /*7030*/  FMUL R6, R38.reuse, R10 ;  /* 0x0000000a26067220 */ /* 0x040fe20000400000 */
[----:B------:R-:W-:Y:S01]  /*7040*/  FMUL R11, R38, R11 ;  /* 0x0000000b260b7220 */ /* 0x000fe20000400000 */
[----:B------:R-:W-:Y:S01]  /*7050*/  F2FP.BF16.F32.PACK_AB R53, R7, R3 ;  /* 0x000000030735723e */ /* 0x000fe200000010ff */
[C---:B------:R-:W-:Y:S01]  /*7060*/  FFMA R4, R41.reuse, R43, R4 ;  /* 0x0000002b29047223 */ /* 0x040fe20000000004 */
[C---:B------:R-:W-:Y:S01]  /*7070*/  SHF.L.U32 R43, R56.reuse, 0x10, RZ ;  /* 0x00000010382b7819 */ /* 0x040fe200000006ff */
[----:B------:R-:W-:Y:S01]  /*7080*/  FFMA R5, R41, R42, R5 ;  /* 0x0000002a29057223 */ /* 0x000fe20000000005 */
[----:B------:R-:W-:Y:S01]  /*7090*/  LOP3.LUT R42, R57, 0xffff0000, RZ, 0xc0, !PT ;  /* 0xffff0000392a7812 */ /* 0x000fe200078ec0ff */
[----:B------:R-:W-:Y:S01]  /*70a0*/  FFMA R6, R41, R45, R6 ;  /* 0x0000002d29067223 */ /* 0x000fe20000000006 */
[----:B------:R-:W-:Y:S01]  /*70b0*/  SHF.L.U32 R45, R57, 0x10, RZ ;  /* 0x00000010392d7819 */ /* 0x000fe200000006ff */
[----:B------:R-:W-:Y:S01]  /*70c0*/  FFMA R11, R41, R40, R11 ;  /* 0x00000028290b7223 */ /* 0x000fe2000000000b */
[----:B------:R-:W-:Y:S01]  /*70d0*/  LOP3.LUT R40, R56, 0xffff0000, RZ, 0xc0, !PT ;  /* 0xffff000038287812 */ /* 0x000fe200078ec0ff */
[C---:B------:R-:W-:Y:S01]  /*70e0*/  FMUL R8, R38.reuse, R12 ;  /* 0x0000000c26087220 */ /* 0x040fe20000400000 */
[----:B------:R-:W-:Y:S01]  /*70f0*/  F2FP.BF16.F32.PACK_AB R54, R5, R4 ;  /* 0x000000040536723e */ /* 0x000fe200000010ff */
[C---:B------:R-:W-:Y:S01]  /*7100*/  FMUL R9, R38.reuse, R13 ;  /* 0x0000000d26097220 */ /* 0x040fe20000400000 */
[----:B------:R-:W-:Y:S01]  /*7110*/  F2FP.BF16.F32.PACK_AB R55, R11, R6 ;  /* 0x000000060b37723e */ /* 0x000fe200000010ff */
[C---:B------:R-:W-:Y:S01]  /*7120*/  FMUL R10, R38.reuse, R14 ;  /* 0x0000000e260a7220 */ /* 0x040fe20000400000 */
[----:B------:R-:W-:Y:S01]  /*7130*/  FMUL R15, R38, R15 ;  /* 0x0000000f260f7220 */ /* 0x000fe20000400000 */
[----:B------:R-:W-:Y:S01]  /*7140*/  FFMA R8, R41, R43, R8 ;  /* 0x0000002b29087223 */ /* 0x000fe20000000008 */
[----:B------:R-:W-:Y:S01]  /*7150*/  SHF.L.U32 R43, R59, 0x10, RZ ;  /* 0x000000103b2b7819 */ /* 0x000fe200000006ff */
[C---:B------:R-:W-:Y:S01]  /*7160*/  FFMA R9, R41.reuse, R40, R9 ;  /* 0x0000002829097223 */ /* 0x040fe20000000009 */
[C---:B------:R-:W-:Y:S01]  /*7170*/  SHF.L.U32 R40, R58.reuse, 0x10, RZ ;  /* 0x000000103a287819 */ /* 0x040fe200000006ff */
        /* <DEDUP_REMOVED lines=8> */
[----:B------:R-:W-:Y:S01]  /*7200*/  FMUL R14, R38, R18 ;  /* 0x00000012260e7220 */ /* 0x000fe20000400000 */
[----:B------:R-:W-:Y:S01]  /*7210*/  FFMA R12, R41, R40, R12 ;  /* 0x00000028290c7223 */ /* 0x000fe2000000000c */
[----:B------:R-:W-:Y:S01]  /*7220*/  LOP3.LUT R40, R59, 0xffff0000, RZ, 0xc0, !PT ;  /* 0xffff00003b287812 */ /* 0x000fe200078ec0ff */
[C---:B------:R-:W-:Y:S01]  /*7230*/  FFMA R13, R41.reuse, R42, R13 ;  /* 0x0000002a290d7223 */ /* 0x040fe2000000000d */
[----:B------:R-:W-:Y:S01]  /*7240*/  LOP3.LUT R42, R64, 0xffff0000, RZ, 0xc0, !PT ;  /* 0xffff0000402a7812 */ /* 0x000fe200078ec0ff */
[----:B------:R-:W-:Y:S01]  /*7250*/  FMUL R19, R38, R19 ;  /* 0x0000001326137220 */ /* 0x000fe20000400000 */
[----:B------:R-:W-:Y:S01]  /*7260*/  FFMA R14, R41, R43, R14 ;  /* 0x0000002b290e7223 */ /* 0x000fe2000000000e */
[----:B------:R-:W-:Y:S01]  /*7270*/  SHF.L.U32 R43, R64, 0x10, RZ ;  /* 0x00000010402b7819 */ /* 0x000fe200000006ff */
[----:B------:R1:W-:Y:S01]  /*7280*/  STS.128 [R93], R52 ;  /* 0x000000345d007388 */ /* 0x0003e20000000c00 */
[----:B------:R-:W-:Y:S01]  /*7290*/  F2FP.BF16.F32.PACK_AB R70, R13, R12 ;  /* 0x0000000c0d46723e */ /* 0x000fe200000010ff */
[C---:B------:R-:W-:Y:S01]  /*72a0*/  FMUL R16, R38.reuse, R20 ;  /* 0x0000001426107220 */ /* 0x040fe20000400000 */
        /* <DEDUP_REMOVED lines=8> */
[C---:B------:R-:W-:Y:S01]  /*7330*/  FFMA R17, R41.reuse, R42, R17 ;  /* 0x0000002a29117223 */ /* 0x040fe20000000011 */
[----:B------:R-:W-:Y:S01]  /*7340*/  FFMA R18, R41, R45, R18 ;  /* 0x0000002d29127223 */ /* 0x000fe20000000012 */
[----:B------:R1:W-:Y:S01]  /*7350*/  STS.128 [R92+0x10], R68 ;  /* 0x000010445c007388 */ /* 0x0003e20000000c00 */
[----:B------:R-:W-:Y:S01]  /*7360*/  SHF.L.U32 R45, R67, 0x10, RZ ;  /* 0x00000010432d7819 */ /* 0x000fe200000006ff */
[----:B------:R-:W-:Y:S01]  /*7370*/  FFMA R23, R41, R40, R23 ;  /* 0x0000002829177223 */ /* 0x000fe20000000017 */
[----:B------:R-:W-:Y:S01]  /*7380*/  LOP3.LUT R40, R66, 0xffff0000, RZ, 0xc0, !PT ;  /* 0xffff000042287812 */ /* 0x000fe200078ec0ff */
[C---:B------:R-:W-:Y:S01]  /*7390*/  FMUL R20, R38.reuse, R24 ;  /* 0x0000001826147220 */ /* 0x040fe20000400000 */
[----:B------:R-:W-:Y:S01]  /*73a0*/  LOP3.LUT R42, R67, 0xffff0000, RZ, 0xc0, !PT ;  /* 0xffff0000432a7812 */ /* 0x000fe200078ec0ff */
[C---:B------:R-:W-:Y:S01]  /*73b0*/  FMUL R21, R38.reuse, R25 ;  /* 0x0000001926157220 */ /* 0x040fe20000400000 */
[----:B------:R-:W-:Y:S01]  /*73c0*/  F2FP.BF16.F32.PACK_AB R100, R17, R16 ;  /* 0x000000101164723e */ /* 0x000fe200000010ff */
[C---:B------:R-:W-:Y:S01]  /*73d0*/  FMUL R22, R38.reuse, R26 ;  /* 0x0000001a26167220 */ /* 0x040fe20000400000 */
[----:B------:R-:W-:Y:S01]  /*73e0*/  FMUL R27, R38, R27 ;  /* 0x0000001b261b7220 */ /* 0x000fe20000400000 */
[C---:B------:R-:W-:Y:S01]  /*73f0*/  FFMA R20, R41.reuse, R43, R20 ;  /* 0x0000002b29147223 */ /* 0x040fe20000000014 */
[C---:B------:R-:W-:Y:S01]  /*7400*/  FFMA R21, R41.reuse, R40, R21 ;  /* 0x0000002829157223 */ /* 0x040fe20000000015 */
[C---:B------:R-:W-:Y:S01]  /*7410*/  FFMA R22, R41.reuse, R45, R22 ;  /* 0x0000002d29167223 */ /* 0x040fe20000000016 */
[----:B------:R-:W-:Y:S01]  /*7420*/  FFMA R27, R41, R42, R27 ;  /* 0x0000002a291b7223 */ /* 0x000fe2000000001b */
[----:B------:R-:W-:Y:S01]  /*7430*/  SHF.L.U32 R40, R72, 0x10, RZ ;  /* 0x0000001048287819 */ /* 0x000fe200000006ff */
[----:B------:R-:W-:Y:S01]  /*7440*/  FMUL R24, R38, R28 ;  /* 0x0000001c26187220 */ /* 0x000fe20000400000 */
[----:B------:R-:W-:Y:S01]  /*7450*/  LOP3.LUT R42, R72, 0xffff0000, RZ, 0xc0, !PT ;  /* 0xffff0000482a7812 */ /* 0x000fe200078ec0ff */
[C---:B------:R-:W-:Y:S01]  /*7460*/  FMUL R25, R38.reuse, R29 ;  /* 0x0000001d26197220 */ /* 0x040fe20000400000 */
[----:B------:R-:W-:Y:S01]  /*7470*/  SHF.L.U32 R43, R73, 0x10, RZ ;  /* 0x00000010492b7819 */ /* 0x000fe200000006ff */
[C---:B------:R-:W-:Y:S01]  /*7480*/  FMUL R26, R38.reuse, R30 ;  /* 0x0000001e261a7220 */ /* 0x040fe20000400000 */
[C---:B------:R-:W-:Y:S01]  /*7490*/  FFMA R24, R41.reuse, R40, R24 ;  /* 0x0000002829187223 */ /* 0x040fe20000000018 */
[----:B------:R-:W-:Y:S01]  /*74a0*/  FFMA R25, R41, R42, R25 ;  /* 0x0000002a29197223 */ /* 0x000fe20000000019 */
[----:B------:R-:W-:Y:S01]  /*74b0*/  LOP3.LUT R40, R73, 0xffff0000, RZ, 0xc0, !PT ;  /* 0xffff000049287812 */ /* 0x000fe200078ec0ff */
[----:B------:R-:W-:Y:S01]  /*74c0*/  FFMA R26, R41, R43, R26 ;  /* 0x0000002b291a7223 */ /* 0x000fe2000000001a */
[----:B------:R-:W-:Y:S01]  /*74d0*/  FMUL R31, R38, R31 ;  /* 0x0000001f261f7220 */ /* 0x000fe20000400000 */
[----:B------:R-:W-:Y:S01]  /*74e0*/  SHF.L.U32 R43, R74, 0x10, RZ ;  /* 0x000000104a2b7819 */ /* 0x000fe200000006ff */
[----:B------:R-:W-:Y:S01]  /*74f0*/  FMUL R28, R38, R32 ;  /* 0x00000020261c7220 */ /* 0x000fe20000400000 */
[----:B------:R-:W-:Y:S01]  /*7500*/  LOP3.LUT R42, R74, 0xffff0000, RZ, 0xc0, !PT ;  /* 0xffff00004a2a7812 */ /* 0x000fe200078ec0ff */
[C---:B------:R-:W-:Y:S01]  /*7510*/  FMUL R29, R38.reuse, R33 ;  /* 0x00000021261d7220 */ /* 0x040fe20000400000 */
[----:B------:R-:W-:Y:S01]  /*7520*/  SHF.L.U32 R45, R75, 0x10, RZ ;  /* 0x000000104b2d7819 */ /* 0x000fe200000006ff */
[C---:B------:R-:W-:Y:S01]  /*7530*/  FMUL R30, R38.reuse, R34 ;  /* 0x00000022261e7220 */ /* 0x040fe20000400000 */
[----:B------:R-:W-:Y:S01]  /*7540*/  FFMA R31, R41, R40, R31 ;  /* 0x00000028291f7223 */ /* 0x000fe2000000001f */
[----:B------:R-:W-:Y:S01]  /*7550*/  FMUL R35, R38, R35 ;  /* 0x0000002326237220 */ /* 0x000fe20000400000 */
[----:B------:R-:W-:Y:S01]  /*7560*/  F2FP.BF16.F32.PACK_AB R101, R23, R18 ;  /* 0x000000121765723e */ /* 0x000fe200000010ff */
[----:B------:R-:W-:Y:S01]  /*7570*/  FFMA R28, R41, R43, R28 ;  /* 0x0000002b291c7223 */ /* 0x000fe2000000001c */
[----:B------:R-:W-:Y:S01]  /*7580*/  F2FP.BF16.F32.PACK_AB R102, R21, R20 ;  /* 0x000000141566723e */ /* 0x000fe200000010ff */
[----:B------:R-:W-:Y:S01]  /*7590*/  FFMA R29, R41, R42, R29 ;  /* 0x0000002a291d7223 */ /* 0x000fe2000000001d */
[----:B------:R-:W-:Y:S01]  /*75a0*/  F2FP.BF16.F32.PACK_AB R103, R27, R22 ;  /* 0x000000161b67723e */ /* 0x000fe200000010ff */
[C---:B------:R-:W-:Y:S01]  /*75b0*/  FFMA R30, R41.reuse, R45, R30 ;  /* 0x0000002d291e7223 */ /* 0x040fe2000000001e */
[----:B------:R-:W-:Y:S01]  /*75c0*/  FFMA R35, R41, R44, R35 ;  /* 0x0000002c29237223 */ /* 0x000fe20000000023 */
[----:B------:R-:W-:Y:S02]  /*75d0*/  F2FP.BF16.F32.PACK_AB R104, R25, R24 ;  /* 0x000000181968723e */ /* 0x000fe400000010ff */
[----:B------:R1:W-:Y:S01]  /*75e0*/  STS.128 [R91+0x20], R100 ;  /* 0x000020645b007388 */ /* 0x0003e20000000c00 */
[----:B------:R-:W-:Y:S02]  /*75f0*/  F2FP.BF16.F32.PACK_AB R105, R31, R26 ;  /* 0x0000001a1f69723e */ /* 0x000fe400000010ff */
[----:B------:R-:W-:Y:S02]  /*7600*/  F2FP.BF16.F32.PACK_AB R106, R29, R28 ;  /* 0x0000001c1d6a723e */ /* 0x000fe400000010ff */
[----:B------:R-:W-:Y:S05]  /*7610*/  F2FP.BF16.F32.PACK_AB R107, R35, R30 ;  /* 0x0000001e236b723e */ /* 0x000fea00000010ff */
[----:B------:R1:W-:Y:S01]  /*7620*/  STS.128 [R87+0x30], R104 ;  /* 0x0000306857007388 */ /* 0x0003e20000000c00 */
[----:B------:R-:W-:Y:S01]  /*7630*/  @!PT LDS RZ, [RZ] ;  /* 0x00000000fffff984 */ /* 0x000fe20000000800 */
[----:B------:R-:W-:Y:S01]  /*7640*/  @!PT LDS RZ, [RZ] ;  /* 0x00000000fffff984 */ /* 0x000fe20000000800 */
[----:B------:R-:W-:Y:S01]  /*7650*/  @!PT LDS RZ, [RZ] ;  /* 0x00000000fffff984 */ /* 0x000fe20000000800 */
[----:B------:R-:W-:Y:S01]  /*7660*/  @!PT LDS RZ, [RZ] ;  /* 0x00000000fffff984 */ /* 0x000fe20000000800 */
[----:B------:R3:W-:Y:S07]  /*7670*/  MEMBAR.ALL.CTA ;  /* 0x0000000000007992 */ /* 0x0007ee0000008000 */
[----:B---3--:R-:W3:Y:S02]  /*7680*/  FENCE.VIEW.ASYNC.S ;  /* 0x00000000000073c6 */ /* 0x008ee40000000000 */
[----:B---3--:R-:W-:Y:S06]  /*7690*/  BAR.SYNC.DEFER_BLOCKING 0x1, 0x80 ;  /* 0x0042000000007b1d */ /* 0x008fec0000010000 */
[----:B------:R-:W-:Y:S05]  /*76a0*/  @P0 BRA `(.L_x_122) ;  /* 0x0000000000280947 */ /* 0x000fea0003800000 */
[----:B------:R-:W3:Y:S01]  /*76b0*/  LDCU.64 UR6, c[0x0][0x348] ;  /* 0x00006900ff0677ac */ /* 0x000ee20008000a00 */
[----:B------:R-:W-:Y:S01]  /*76c0*/  UIADD3 UR4, UPT, UPT, UR43, 0x200, URZ ;  /* 0x000002002b047890 */ /* 0x000fe2000fffe0ff */
[----:B------:R-:W-:Y:S05]  /*76d0*/  UMOV UR51, UR44 ;  /* 0x0000002c00337c82 */ /* 0x000fea0008000000 */
[----:B------:R-:W-:Y:S04]  /*76e0*/  MOV R84, UR4 ;  /* 0x0000000400547c02 */ /* 0x000fe80008000f00 */
[----:B------:R-:W-:Y:S01]  /*76f0*/  R2UR UR48, R84 ;  /* 0x00000000543072ca */ /* 0x000fe200000e0000 */
[----:B---3--:R-:W-:Y:S04]  /*7700*/  UIADD3 UR4, UP0, UPT, UR6, 0xa80, URZ ;  /* 0x00000a8006047890 */ /* 0x008fe8000ff1e0ff */
[----:B------:R-:W-:Y:S09]  /*7710*/  UIADD3.X UR5, UPT, UPT, URZ, UR7, URZ, UP0, !UPT ;  /* 0x00000007ff057290 */ /* 0x000ff200087fe4ff */
[----:B------:R3:W-:Y:S01]  /*7720*/  UTMASTG.3D [UR48], [UR4] ;  /* 0x00000030040073b5 */ /* 0x0007e20008010000 */
[----:B------:R0:W-:Y:S01]  /*7730*/  UTMACMDFLUSH ;  /* 0x00000000000079b7 */ /* 0x0001e20000000000 */
[----:B---3--:R-:W-:Y:S04]  /*7740*/  DEPBAR.LE SB0, 0x1 ;  /* 0x000080400000791a */ /* 0x008fe80000000000 */
.L_x_122:
[----:B------:R-:W-:Y:S05]  /*7750*/  BSYNC.RECONVERGENT B0 ;  /* 0x0000000000007941 */ /* 0x000fea0003800200 */
.L_x_121:
[----:B------:R-:W-:Y:S01]  /*7760*/  BAR.SYNC.DEFER_BLOCKING 0x1, 0x80 ;  /* 0x0042000000007b1d */ /* 0x000fe20000010000 */
[----:B------:R-:W-:Y:S01]  /*7770*/  ISETP.NE.AND P1, PT, R98, RZ, PT ;  /* 0x000000ff6200720c */ /* 0x000fe20003f25270 */
[----:B------:R-:W-:Y:S01]  /*7780*/  UISETP.NE.AND UP0, UPT, UR47, URZ, UPT ;  /* 0x000000ff2f00728c */ /* 0x000fe2000bf05270 */
[----:B------:R-:W-:Y:S11]  /*7790*/  LEA R3, R46, UR43, 0x3 ;  /* 0x0000002b2e037c11 */ /* 0x000ff6000f8e18ff */
[----:B------:R-:W-:Y:S01]  /*77a0*/  @P1 SHF.L.U32 R2, R90, 0x1f, RZ ;  /* 0x0000001f5a021819 */ /* 0x000fe200000006ff */
[----:B------:R-:W-:Y:S06]  /*77b0*/  BRA.U !UP0, `(.L_x_123) ;  /* 0x0000000108247547 */ /* 0x000fec000b800000 */
[----:B------:R-:W-:Y:S01]  /*77c0*/  IMAD.U32 R5, RZ, RZ, UR46 ;  /* 0x0000002eff057e24 */ /* 0x000fe2000f8e00ff */
[----:B------:R-:W-:Y:S01]  /*77d0*/  MOV R0, UR52 ;  /* 0x0000003400007c02 */ /* 0x000fe20008000f00 */
[----:B------:R-:W-:Y:S03]  /*77e0*/  UIADD3 UR4, UPT, UPT, UR46, 0x1, URZ ;  /* 0x000000012e047890 */ /* 0x000fe6000fffe0ff */
[----:B------:R-:W-:Y:S01]  /*77f0*/  @P1 LEA R5, R5, UR43, 0x3 ;  /* 0x0000002b05051c11 */ /* 0x000fe2000f8e18ff */
[----:B------:R-:W-:Y:S04]  /*7800*/  UISETP.NE.AND UP0, UPT, UR4, 0x4, UPT ;  /* 0x000000040400788c */ /* 0x000fe8000bf05270 */
[----:B------:R-:W-:Y:S01]  /*7810*/  @P1 VIADD R5, R5, 0x90 ;  /* 0x0000009005051836 */ /* 0x000fe20000000000 */
[----:B------:R-:W-:Y:S04]  /*7820*/  USEL UR46, UR4, URZ, UP0 ;  /* 0x000000ff042e7287 */ /* 0x000fe80008000000 */
[----:B------:R-:W-:Y:S04]  /*7830*/  @P1 PRMT R0, R0, 0x654, R5 ;  /* 0x0000065400001816 */ /* 0x000fe80000000005 */
[----:B------:R3:W-:Y:S04]  /*7840*/  @P1 SYNCS.ARRIVE.TRANS64.RED.A1T0 RZ, [R0+URZ], RZ ;  /* 0x000000ff00ff19a7 */ /* 0x0007e800081004ff */
.L_x_123:
[----:B------:R-:W4:Y:S01]  /*7850*/  @P1 SYNCS.PHASECHK.TRANS64.TRYWAIT P0, [R3+URZ+0x70], R2 ;  /* 0x00007002030015a7 */ /* 0x000f2200080011ff */
[----:B------:R-:W-:Y:S01]  /*7860*/  BSSY B1, `(.L_x_124) ;  /* 0x0000016000017945 */ /* 0x000fe20003800000 */
[----:B----4-:R-:W-:Y:S03]  /*7870*/  @P1 SEL R47, RZ, 0x1, !P0 ;  /* 0x00000001ff2f1807 */ /* 0x010fe60004000000 */
[----:B------:R-:W-:Y:S05]  /*7880*/  @!P1 BRA `(.L_x_125) ;  /* 0x00000000004c9947 */ /* 0x000fea0003800000 */
[----:B------:R-:W-:Y:S01]  /*7890*/  ISETP.NE.AND P0, PT, R47, RZ, PT ;  /* 0x000000ff2f00720c */ /* 0x000fe20003f05270 */
[----:B------:R-:W-:Y:S01]  /*78a0*/  BSSY B0, `(.L_x_126) ;  /* 0x000000b000007945 */ /* 0x000fe20003800000 */
[----:B------:R-:W-:Y:S11]  /*78b0*/  ISETP.NE.AND P1, PT, R60, RZ, PT ;  /* 0x000000ff3c00720c */ /* 0x000ff60003f25270 */
[----:B------:R-:W-:Y:S02]  /*78c0*/  @!UPT UIADD3 URZ, UPT, UPT, URZ, URZ, URZ ;  /* 0x000000fffffff290 */ /* 0x000fe4000fffe0ff */
[C---:B------:R-:W-:Y:S01]  /*78d0*/  @P1 IMAD R6, R46.reuse, 0x2000, R93 ;  /* 0x000020002e061824 */ /* 0x040fe200078e025d */
[C---:B------:R-:W-:Y:S01]  /*78e0*/  @P1 LEA R4, R46.reuse, R91, 0xd ;  /* 0x0000005b2e041211 */ /* 0x040fe200078e68ff */
[C---:B------:R-:W-:Y:S02]  /*78f0*/  @P1 IMAD R5, R46.reuse, 0x2000, R92 ;  /* 0x000020002e051824 */ /* 0x040fe400078e025c */
[----:B------:R-:W-:Y:S01]  /*7900*/  @P1 IMAD R2, R46, 0x2000, R87 ;  /* 0x000020002e021824 */ /* 0x000fe200078e0257 */
[----:B------:R-:W-:Y:S06]  /*7910*/  @P0 BRA `(.L_x_127) ;  /* 0x00000000000c0947 */ /* 0x000fec0003800000 */
[----:B---3--:R-:W-:Y:S04]  /*7920*/  SHF.L.U32 R0, R90, 0x1f, RZ ;  /* 0x0000001f5a007819 */ /* 0x008fe800000006ff */
[----:B------:R-:W3:Y:S02]  /*7930*/  SYNCS.PHASECHK.TRANS64.TRYWAIT P0, [R3+URZ+0x70], R0 ;  /* 0x00007000030075a7 */ /* 0x000ee400080011ff */
[----:B---3--:R-:W-:Y:S05]  /*7940*/  @!P0 BRA `(.L_x_128) ;  /* 0x0000003000e08947 */ /* 0x008fea0003800000 */
.L_x_127:
[----:B------:R-:W-:Y:S05]  /*7950*/  BSYNC B0 ;  /* 0x0000000000007941 */ /* 0x000fea0003800000 */
.L_x_126:
[----:B------:R-:W-:Y:S02]  /*7960*/  ISETP.NE.AND P0, PT, R60, RZ, PT ;  /* 0x000000ff3c00720c */ /* 0x000fe40003f05270 */
[----:B------:R-:W-:Y:S11]  /*7970*/  IADD3 R46, PT, PT, R46, 0x1, RZ ;  /* 0x000000012e2e7810 */ /* 0x000ff60007ffe0ff */
[----:B------:R4:W1:Y:S04]  /*7980*/  @P0 LDS.128 R48, [R6] ;  /* 0x0000000006300984 */ /* 0x0008680000000c00 */
[----:B------:R4:W1:Y:S04]  /*7990*/  @P0 LDS.128 R56, [R5+0x10] ;  /* 0x0000100005380984 */ /* 0x0008680000000c00 */
[----:B------:R4:W1:Y:S04]  /*79a0*/  @P0 LDS.128 R64, [R4+0x20] ;  /* 0x0000200004400984 */ /* 0x0008680000000c00 */
[----:B------:R4:W1:Y:S02]  /*79b0*/  @P0 LDS.128 R72, [R2+0x30] ;  /* 0x0000300002480984 */ /* 0x0008640000000c00 */
.L_x_125:
[----:B------:R-:W-:Y:S05]  /*79c0*/  BSYNC B1 ;  /* 0x0000000000017941 */ /* 0x000fea0003800000 */
.L_x_124:
[----:B---3--:R-:W-:Y:S05]  /*79d0*/  VIADD R0, R39, 0x20 ;  /* 0x0000002027007836 */ /* 0x008fea0000000000 */
[----:B------:R-:W-:Y:S04]  /*79e0*/  SHF.R.U32.HI R0, RZ, 0x15, R0 ;  /* 0x00000015ff007819 */ /* 0x000fe80000011600 */
[----:B------:R-:W-:Y:S11]  /*79f0*/  LOP3.LUT P0, RZ, R0, 0x3, R81, 0x48, !PT ;  /* 0x0000000300ff7812 */ /* 0x000ff60007804851 */
[----:B------:R-:W-:Y:S02]  /*7a00*/  @!UPT UIADD3 URZ, UPT, UPT, URZ, URZ, URZ ;  /* 0x000000fffffff290 */ /* 0x000fe4000fffe0ff */
[----:B------:R-:W-:Y:S05]  /*7a10*/  @!P0 BRA `(.L_x_129) ;  /* 0x0000000000408947 */ /* 0x000fea0003800000 */
[----:B------:R-:W3:Y:S01]  /*7a20*/  LDCU.64 UR8, c[0x4][0x70] ;  /* 0x01000e00ff0877ac */ /* 0x000ee20008000a00 */
[----:B------:R-:W-:Y:S01]  /*7a30*/  MOV R3, 0x0 ;  /* 0x0000000000037802 */ /* 0x000fe20000000f00 */
[----:B------:R-:W-:Y:S02]  /*7a40*/  HFMA2 R12, -RZ, RZ, 0, 5.9604644775390625e-08 ;  /* 0x00000001ff0c7431 */ /* 0x000fe400000001ff */
[----:B------:R-:W-:Y:S02]  /*7a50*/  IMAD.MOV.U32 R8, RZ, RZ, 0x192 ;  /* 0x00000192ff087424 */ /* 0x000fe400078e00ff */
[----:B------:R-:W-:Y:S01]  /*7a60*/  IMAD.MOV.U32 R13, RZ, RZ, RZ ;  /* 0x000000ffff0d7224 */ /* 0x000fe200078e00ff */
[----:B------:R-:W5:Y:S01]  /*7a70*/  LDCU.64 UR6, c[0x4][0x78] ;  /* 0x01000f00ff0677ac */ /* 0x000f620008000a00 */
[----:B----4-:R-:W4:Y:S01]  /*7a80*/  LDC.64 R2, c[0x4][R3] ;  /* 0x0100000003027b82 */ /* 0x010f220000000a00 */
[----:B------:R-:W2:Y:S01]  /*7a90*/  LDCU.64 UR4, c[0x4][0x10] ;  /* 0x01000200ff0477ac */ /* 0x000ea20008000a00 */
[----:B---3--:R-:W-:Y:S01]  /*7aa0*/  MOV R5, UR9 ;  /* 0x0000000900057c02 */ /* 0x008fe20008000f00 */
[----:B------:R-:W-:Y:S01]  /*7ab0*/  IMAD.U32 R4, RZ, RZ, UR8 ;  /* 0x00000008ff047e24 */ /* 0x000fe2000f8e00ff */
[----:B-----5:R-:W-:Y:S01]  /*7ac0*/  MOV R7, UR7 ;  /* 0x0000000700077c02 */ /* 0x020fe20008000f00 */
[----:B------:R-:W-:Y:S01]  /*7ad0*/  IMAD.U32 R6, RZ, RZ, UR6 ;  /* 0x00000006ff067e24 */ /* 0x000fe2000f8e00ff */
[----:B--2---:R-:W-:Y:S01]  /*7ae0*/  MOV R11, UR5 ;  /* 0x00000005000b7c02 */ /* 0x004fe20008000f00 */
[----:B------:R-:W-:Y:S02]  /*7af0*/  IMAD.U32 R10, RZ, RZ, UR4 ;  /* 0x00000004ff0a7e24 */ /* 0x000fe4000f8e00ff */
[----:B------:R-:W-:Y:S07]  /*7b00*/  LEPC R20, `(.L_x_129) ;  /* 0x000000001014794e */ /* 0x000fee0000000000 */
[----:B-1--4-:R-:W-:Y:S05]  /*7b10*/  CALL.ABS.NOINC R2 ;  /* 0x0000000002007343 */ /* 0x012fea0003c00000 */
.L_x_129:
[C---:B-1----:R-:W-:Y:S01]  /*7b20*/  SHF.L.U32 R40, R48.reuse, 0x10, RZ ;  /* 0x0000001030287819 */ /* 0x042fe200000006ff */
[----:B------:R-:W-:Y:S05]  /*7b30*/  WARPSYNC.ALL ;  /* 0x0000000000007948 */ /* 0x000fea0003800000 */
[----:B------:R-:W-:Y:S01]  /*7b40*/  R2UR UR4, R39 ;  /* 0x00000000270472ca */ /* 0x000fe200000e0000 */
[----:B------:R-:W-:Y:S01]  /*7b50*/  BSSY.RECONVERGENT B0, `(.L_x_130) ;  /* 0x0000090000007945 */ /* 0x000fe20003800200 */
[----:B------:R-:W-:Y:S02]  /*7b60*/  LOP3.LUT R43, R48, 0xffff0000, RZ, 0xc0, !PT ;  /* 0xffff0000302b7812 */ /* 0x000fe400078ec0ff */
[----:B------:R-:W-:Y:S02]  /*7b70*/  LOP3.LUT R42, R49, 0xffff0000, RZ, 0xc0, !PT ;  /* 0xffff0000312a7812 */ /* 0x000fe400078ec0ff */
[----:B------:R-:W-:Y:S02]  /*7b80*/  SHF.L.U32 R45, R51, 0x10, RZ ;  /* 0x00000010332d7819 */ /* 0x000fe400000006ff */
[----:B------:R-:W-:Y:S02]  /*7b90*/  ISETP.NE.AND P6, PT, R98, RZ, PT ;  /* 0x000000ff6200720c */ /* 0x000fe40003fc5270 */
[----:B------:R-:W-:Y:S02]  /*7ba0*/  MOV R52, UR46 ;  /* 0x0000002e00347c02 */ /* 0x000fe40008000f00 */
[----:B------:R-:W-:Y:S01]  /*7bb0*/  MOV R61, UR52 ;  /* 0x00000034003d7c02 */ /* 0x000fe20008000f00 */
[----:B----4-:R-:W1:Y:S01]  /*7bc0*/  LDTM.x32 R4, tmem[UR4+0x20] ;  /* 0x00002004000479ee */ /* 0x010e6200082c0000 */
[----:B------:R-:W-:Y:S02]  /*7bd0*/  LOP3.LUT R44, R75, 0xffff0000, RZ, 0xc0, !PT ;  /* 0xffff00004b2c7812 */ /* 0x000fe400078ec0ff */
[----:B------:R-:W-:Y:S02]  /*7be0*/  ISETP.NE.AND P0, PT, R95, RZ, PT ;  /* 0x000000ff5f00720c */ /* 0x000fe40003f05270 */
[----:B------:R-:W-:Y:S03]  /*7bf0*/  LEA R62, R46, UR43, 0x3 ;  /* 0x0000002b2e3e7c11 */ /* 0x000fe6000f8e18ff */
[----:B------:R-:W-:Y:S02]  /*7c00*/  @P6 LEA R52, R52, UR43, 0x3 ;  /* 0x0000002b34346c11 */ /* 0x000fe4000f8e18ff */
[----:B------:R-:W-:Y:S02]  /*7c10*/  @P6 SHF.L.U32 R63, R90, 0x1f, RZ ;  /* 0x0000001f5a3f6819 */ /* 0x000fe400000006ff */
[----:B------:R-:W-:Y:S04]  /*7c20*/  @P6 IADD3 R52, PT, PT, R52, 0x90, RZ ;  /* 0x0000009034346810 */ /* 0x000fe80007ffe0ff */
[----:B------:R-:W-:Y:S01]  /*7c30*/  @P6 PRMT R61, R61, 0x654, R52 ;  /* 0x000006543d3d6816 */ /* 0x000fe20000000034 */
[C---:B-1----:R-:W-:Y:S01]  /*7c40*/  FMUL R0, R38.reuse, R4 ;  /* 0x0000000426007220 */ /* 0x042fe20000400000 */
[C---:B------:R-:W-:Y:S01]  /*7c50*/  FMUL R2, R38.reuse, R5 ;  /* 0x0000000526027220 */ /* 0x040fe20000400000 */
[C---:B------:R-:W-:Y:S01]  /*7c60*/  FMUL R3, R38.reuse, R6 ;  /* 0x0000000626037220 */ /* 0x040fe20000400000 */
[----:B------:R-:W-:Y:S01]  /*7c70*/  FMUL R7, R38, R7 ;  /* 0x0000000726077220 */ /* 0x000fe20000400000 */
[----:B------:R-:W-:Y:S01]  /*7c80*/  FFMA R0, R41, R40, R0 ;  /* 0x0000002829007223 */ /* 0x000fe20000000000 */
[----:B------:R-:W-:Y:S01]  /*7c90*/  SHF.L.U32 R40, R49, 0x10, RZ ;  /* 0x0000001031287819 */ /* 0x000fe200000006ff */
[C---:B------:R-:W-:Y:S01]  /*7ca0*/  FFMA R2, R41.reuse, R43, R2 ;  /* 0x0000002b29027223 */ /* 0x040fe20000000002 */
[----:B------:R-:W-:Y:S01]  /*7cb0*/  SHF.L.U32 R43, R50, 0x10, RZ ;  /* 0x00000010322b7819 */ /* 0x000fe200000006ff */
[C---:B------:R-:W-:Y:S01]  /*7cc0*/  FMUL R4, R38.reuse, R8 ;  /* 0x0000000826047220 */ /* 0x040fe20000400000 */
[----:B------:R-:W-:Y:S01]  /*7cd0*/  FMUL R5, R38, R9 ;  /* 0x0000000926057220 */ /* 0x000fe20000400000 */
[C---:B------:R-:W-:Y:S01]  /*7ce0*/  FFMA R3, R41.reuse, R40, R3 ;  /* 0x0000002829037223 */ /* 0x040fe20000000003 */
[----:B------:R-:W-:Y:S01]  /*7cf0*/  LOP3.LUT R40, R50, 0xffff0000, RZ, 0xc0, !PT ;  /* 0xffff000032287812 */ /* 0x000fe200078ec0ff */
[----:B------:R-:W-:Y:S01]  /*7d00*/  FFMA R7, R41, R42, R7 ;  /* 0x0000002a29077223 */ /* 0x000fe20000000007 */
[----:B------:R-:W-:Y:S01]  /*7d10*/  LOP3.LUT R42, R51, 0xffff0000, RZ, 0xc0, !PT ;  /* 0xffff0000332a7812 */ /* 0x000fe200078ec0ff */
[----:B------:R-:W-:Y:S01]  /*7d20*/  FMUL R6, R38, R10 ;  /* 0x0000000a26067220 */ /* 0x000fe20000400000 */
[----:B------:R-:W-:Y:S01]  /*7d30*/  F2FP.BF16.F32.PACK_AB R52, R2, R0 ;  /* 0x000000000234723e */ /* 0x000fe200000010ff */
[----:B------:R-:W-:Y:S01]  /*7d40*/  FMUL R11, R38, R11 ;  /* 0x0000000b260b7220 */ /* 0x000fe20000400000 */
[----:B------:R-:W-:Y:S01]  /*7d50*/  F2FP.BF16.F32.PACK_AB R53, R7, R3 ;  /* 0x000000030735723e */ /* 0x000fe200000010ff */
        /* <DEDUP_REMOVED lines=20> */
[C---:B------:R-:W-:Y:S01]  /*7ea0*/  FMUL R12, R38.reuse, R16 ;  /* 0x00000010260c7220 */ /* 0x040fe20000400000 */
        /* <DEDUP_REMOVED lines=13> */
[----:B------:R1:W-:Y:S01]  /*7f80*/  STS.128 [R93+0x2000], R52 ;  /* 0x002000345d007388 */ /* 0x0003e20000000c00 */
[----:B------:R-:W-:Y:S01]  /*7f90*/  F2FP.BF16.F32.PACK_AB R70, R13, R12 ;  /* 0x0000000c0d46723e */ /* 0x000fe200000010ff */
[----:B------:R-:W-:Y:S01]  /*7fa0*/  FFMA R19, R41, R40, R19 ;  /* 0x0000002829137223 */ /* 0x000fe20000000013 */
[----:B------:R-:W-:Y:S01]  /*7fb0*/  LOP3.LUT R40, R64, 0xffff0000, RZ, 0xc0, !PT ;  /* 0xffff000040287812 */ /* 0x000fe200078ec0ff */
[C---:B------:R-:W-:Y:S01]  /*7fc0*/  FMUL R16, R38.reuse, R20 ;  /* 0x0000001426107220 */ /* 0x040fe20000400000 */
[C---:B------:R-:W-:Y:S01]  /*7fd0*/  FMUL R17, R38.reuse, R21 ;  /* 0x0000001526117220 */ /* 0x040fe20000400000 */
[C---:B------:R-:W-:Y:S01]  /*7fe0*/  FMUL R18, R38.reuse, R22 ;  /* 0x0000001626127220 */ /* 0x040fe20000400000 */
[----:B------:R-:W-:Y:S01]  /*7ff0*/  F2FP.BF16.F32.PACK_AB R71, R19, R14 ;  /* 0x0000000e1347723e */ /* 0x000fe200000010ff */
[----:B------:R-:W-:Y:S01]  /*8000*/  FMUL R23, R38, R23 ;  /* 0x0000001726177220 */ /* 0x000fe20000400000 */
[----:B------:R-:W-:Y:S01]  /*8010*/  FFMA R16, R41, R43, R16 ;  /* 0x0000002b29107223 */ /* 0x000fe20000000010 */
[----:B------:R-:W-:Y:S01]  /*8020*/  SHF.L.U32 R43, R67, 0x10, RZ ;  /* 0x00000010432b7819 */ /* 0x000fe200000006ff */
[C---:B------:R-:W-:Y:S01]  /*8030*/  FFMA R17, R41.reuse, R40, R17 ;  /* 0x0000002829117223 */ /* 0x040fe20000000011 */
[----:B------:R1:W-:Y:S01]  /*8040*/  STS.128 [R92+0x2010], R68 ;  /* 0x002010445c007388 */ /* 0x0003e20000000c00 */
        /* <DEDUP_REMOVED lines=8> */
[C---:B------:R-:W-:Y:S01]  /*80d0*/  FMUL R22, R38.reuse, R26 ;  /* 0x0000001a26167220 */ /* 0x040fe20000400000 */
[----:B------:R-:W-:Y:S01]  /*80e0*/  FFMA R20, R41, R40, R20 ;  /* 0x0000002829147223 */ /* 0x000fe20000000014 */
[----:B------:R-:W-:Y:S01]  /*80f0*/  LOP3.LUT R40, R67, 0xffff0000, RZ, 0xc0, !PT ;  /* 0xffff000043287812 */ /* 0x000fe200078ec0ff */
[C---:B------:R-:W-:Y:S01]  /*8100*/  FFMA R21, R41.reuse, R42, R21 ;  /* 0x0000002a29157223 */ /* 0x040fe20000000015 */
[C---:B------:R-:W-:Y:S01]  /*8110*/  FFMA R22, R41.reuse, R43, R22 ;  /* 0x0000002b29167223 */ /* 0x040fe20000000016 */
[----:B------:R-:W-:Y:S01]  /*8120*/  FMUL R27, R38, R27 ;  /* 0x0000001b261b7220 */ /* 0x000fe20000400000 */
[----:B------:R-:W-:Y:S01]  /*8130*/  SHF.L.U32 R43, R72, 0x10, RZ ;  /* 0x00000010482b7819 */ /* 0x000fe200000006ff */
[----:B------:R-:W-:Y:S01]  /*8140*/  FMUL R24, R38, R28 ;  /* 0x0000001c26187220 */ /* 0x000fe20000400000 */
[----:B------:R-:W-:Y:S01]  /*8150*/  LOP3.LUT R42, R72, 0xffff0000, RZ, 0xc0, !PT ;  /* 0xffff0000482a7812 */ /* 0x000fe200078ec0ff */
[C---:B------:R-:W-:Y:S01]  /*8160*/  FMUL R25, R38.reuse, R29 ;  /* 0x0000001d26197220 */ /* 0x040fe20000400000 */
[C---:B------:R-:W-:Y:S01]  /*8170*/  FMUL R26, R38.reuse, R30 ;  /* 0x0000001e261a7220 */ /* 0x040fe20000400000 */
[C---:B------:R-:W-:Y:S01]  /*8180*/  FFMA R27, R41.reuse, R40, R27 ;  /* 0x00000028291b7223 */ /* 0x040fe2000000001b */
[----:B------:R-:W-:Y:S01]  /*8190*/  FFMA R24, R41, R43, R24 ;  /* 0x0000002b29187223 */ /* 0x000fe20000000018 */
[----:B------:R-:W-:Y:S01]  /*81a0*/  LOP3.LUT R40, R73, 0xffff0000, RZ, 0xc0, !PT ;  /* 0xffff000049287812 */ /* 0x000fe200078ec0ff */
[C---:B------:R-:W-:Y:S01]  /*81b0*/  FFMA R25, R41.reuse, R42, R25 ;  /* 0x0000002a29197223 */ /* 0x040fe20000000019 */
[----:B------:R-:W-:Y:S01]  /*81c0*/  FMUL R31, R38, R31 ;  /* 0x0000001f261f7220 */ /* 0x000fe20000400000 */
[----:B------:R-:W-:Y:S01]  /*81d0*/  SHF.L.U32 R43, R74, 0x10, RZ ;  /* 0x000000104a2b7819 */ /* 0x000fe200000006ff */
[----:B------:R-:W-:Y:S01]  /*81e0*/  FFMA R26, R41, R45, R26 ;  /* 0x0000002d291a7223 */ /* 0x000fe2000000001a */
        /* <DEDUP_REMOVED lines=29> */
[----:B------:R-:W-:Y:S02]  /*83c0*/  UIADD3 UR9, UPT, UPT, UR49, 0x20, URZ ;  /* 0x0000002031097890 */ /* 0x000fe4000fffe0ff */
[----:B------:R-:W-:Y:S01]  /*83d0*/  UIADD3 UR8, UPT, UPT, UR43, 0x2200, URZ ;  /* 0x000022002b087890 */ /* 0x000fe2000fffe0ff */
[----:B------:R-:W-:Y:S01]  /*83e0*/  UMOV UR10, UR50 ;  /* 0x00000032000a7c82 */ /* 0x000fe20008000000 */
[----:B------:R-:W-:Y:S01]  /*83f0*/  UMOV UR11, UR44 ;  /* 0x0000002c000b7c82 */ /* 0x000fe20008000000 */
[----:B---3--:R-:W-:Y:S04]  /*8400*/  UIADD3 UR4, UP0, UPT, UR6, 0xa80, URZ ;  /* 0x00000a8006047890 */ /* 0x008fe8000ff1e0ff */
[----:B------:R-:W-:Y:S09]  /*8410*/  UIADD3.X UR5, UPT, UPT, URZ, UR7, URZ, UP0, !UPT ;  /* 0x00000007ff057290 */ /* 0x000ff200087fe4ff */
[----:B------:R3:W-:Y:S01]  /*8420*/  UTMASTG.3D [UR8], [UR4] ;  /* 0x00000008040073b5 */ /* 0x0007e20008010000 */
[----:B------:R0:W-:Y:S01]  /*8430*/  UTMACMDFLUSH ;  /* 0x00000000000079b7 */ /* 0x0001e20000000000 */
[----:B---3--:R-:W-:Y:S04]  /*8440*/  DEPBAR.LE SB0, 0x1 ;  /* 0x000080400000791a */ /* 0x008fe80000000000 */
.L_x_131:
[----:B------:R-:W-:Y:S05]  /*8450*/  BSYNC.RECONVERGENT B0 ;  /* 0x0000000000007941 */ /* 0x000fea0003800200 */
.L_x_130:
[----:B------:R-:W-:Y:S01]  /*8460*/  BAR.SYNC.DEFER_BLOCKING 0x1, 0x80 ;  /* 0x0042000000007b1d */ /* 0x000fe20000010000 */
[----:B------:R-:W-:Y:S04]  /*8470*/  UIADD3 UR4, UPT, UPT, UR46, 0x1, URZ ;  /* 0x000000012e047890 */ /* 0x000fe8000fffe0ff */
[----:B------:R-:W-:Y:S04]  /*8480*/  UISETP.NE.AND UP0, UPT, UR4, 0x4, UPT ;  /* 0x000000040400788c */ /* 0x000fe8000bf05270 */
[----:B------:R-:W-:Y:S01]  /*8490*/  USEL UR45, UR4, URZ, UP0 ;  /* 0x000000ff042d7287 */ /* 0x000fe20008000000 */
[----:B------:R3:W-:Y:S01]  /*84a0*/  @P6 SYNCS.ARRIVE.TRANS64.RED.A1T0 RZ, [R61+URZ], RZ ;  /* 0x000000ff3dff69a7 */ /* 0x0007e200081004ff */
[----:B------:R-:W-:Y:S01]  /*84b0*/  BSSY B1, `(.L_x_132) ;  /* 0x0000017000017945 */ /* 0x000fe20003800000 */
[----:B------:R-:W4:Y:S02]  /*84c0*/  @P6 SYNCS.PHASECHK.TRANS64.TRYWAIT P0, [R62+URZ+0x70], R63 ;  /* 0x0000703f3e0065a7 */ /* 0x000f2400080011ff */
[----:B----4-:R-:W-:Y:S01]  /*84d0*/  @P6 SEL R47, RZ, 0x1, !P0 ;  /* 0x00000001ff2f6807 */ /* 0x010fe20004000000 */
[----:B---3--:R-:W-:Y:S06]  /*84e0*/  @!P6 BRA `(.L_x_133) ;  /* 0x00000000004ce947 */ /* 0x008fec0003800000 */
        /* <DEDUP_REMOVED lines=9> */
[----:B------:R-:W-:Y:S04]  /*8580*/  SHF.L.U32 R5, R90, 0x1f, RZ ;  /* 0x0000001f5a057819 */ /* 0x000fe800000006ff */
[----:B------:R-:W3:Y:S02]  /*8590*/  SYNCS.PHASECHK.TRANS64.TRYWAIT P0, [R62+URZ+0x70], R5 ;  /* 0x000070053e0075a7 */ /* 0x000ee400080011ff */
[----:B---3--:R-:W-:Y:S05]  /*85a0*/  @!P0 BRA `(.L_x_136) ;  /* 0x0000002400dc8947 */ /* 0x008fea0003800000 */
.L_x_135:
[----:B------:R-:W-:Y:S05]  /*85b0*/  BSYNC B0 ;  /* 0x0000000000007941 */ /* 0x000fea0003800000 */
.L_x_134:
[----:B------:R-:W-:Y:S02]  /*85c0*/  ISETP.NE.AND P0, PT, R60, RZ, PT ;  /* 0x000000ff3c00720c */ /* 0x000fe40003f05270 */
[----:B------:R-:W-:Y:S11]  /*85d0*/  IADD3 R46, PT, PT, R46, 0x1, RZ ;  /* 0x000000012e2e7810 */ /* 0x000ff60007ffe0ff */
[----:B------:R4:W1:Y:S04]  /*85e0*/  @P0 LDS.128 R48, [R4] ;  /* 0x0000000004300984 */ /* 0x0008680000000c00 */
[----:B------:R4:W1:Y:S04]  /*85f0*/  @P0 LDS.128 R56, [R3+0x10] ;  /* 0x0000100003380984 */ /* 0x0008680000000c00 */
[----:B------:R4:W1:Y:S04]  /*8600*/  @P0 LDS.128 R64, [R2+0x20] ;  /* 0x0000200002400984 */ /* 0x0008680000000c00 */
[----:B------:R4:W1:Y:S02]  /*8610*/  @P0 LDS.128 R72, [R0+0x30] ;  /* 0x0000300000480984 */ /* 0x0008640000000c00 */
.L_x_133:
[----:B------:R-:W-:Y:S05]  /*8620*/  BSYNC B1 ;  /* 0x0000000000017941 */ /* 0x000fea0003800000 */
.L_x_132:
[----:B----4-:R-:W-:Y:S05]  /*8630*/  VIADD R0, R39, 0x40 ;  /* 0x0000004027007836 */ /* 0x010fea0000000000 */
        /* <DEDUP_REMOVED lines=9> */
[----:B------:R-:W4:Y:S01]  /*86d0*/  LDCU.64 UR6, c[0x4][0x78] ;  /* 0x01000f00ff0677ac */ /* 0x000f220008000a00 */
[----:B------:R-:W1:Y:S01]  /*86e0*/  LDC.64 R2, c[0x4][R3] ;  /* 0x0100000003027b82 */ /* 0x000e620000000a00 */
[----:B------:R-:W5:Y:S01]  /*86f0*/  LDCU.64 UR4, c[0x4][0x10] ;  /* 0x01000200ff0477ac */ /* 0x000f620008000a00 */
[----:B---3--:R-:W-:Y:S01]  /*8700*/  MOV R5, UR9 ;  /* 0x0000000900057c02 */ /* 0x008fe20008000f00 */
[----:B------:R-:W-:Y:S01]  /*8710*/  IMAD.U32 R4, RZ, RZ, UR8 ;  /* 0x00000008ff047e24 */ /* 0x000fe2000f8e00ff */
[----:B----4-:R-:W-:Y:S01]  /*8720*/  MOV R7, UR7 ;  /* 0x0000000700077c02 */ /* 0x010fe20008000f00 */
[----:B------:R-:W-:Y:S01]  /*8730*/  IMAD.U32 R6, RZ, RZ, UR6 ;  /* 0x00000006ff067e24 */ /* 0x000fe2000f8e00ff */
[----:B-----5:R-:W-:Y:S01]  /*8740*/  MOV R11, UR5 ;  /* 0x00000005000b7c02 */ /* 0x020fe20008000f00 */
[----:B------:R-:W-:Y:S02]  /*8750*/  IMAD.U32 R10, RZ, RZ, UR4 ;  /* 0x00000004ff0a7e24 */ /* 0x000fe4000f8e00ff */
[----:B------:R-:W-:Y:S07]  /*8760*/  LEPC R20, `(.L_x_137) ;  /* 0x000000001014794e */ /* 0x000fee0000000000 */
[----:B-12---:R-:W-:Y:S05]  /*8770*/  CALL.ABS.NOINC R2 ;  /* 0x0000000002007343 */ /* 0x006fea0003c00000 */
.L_x_137:
        /* <DEDUP_REMOVED lines=10> */
[----:B---3--:R-:W1:Y:S01]  /*8820*/  LDTM.x32 R4, tmem[UR4+0x40] ;  /* 0x00004004000479ee */ /* 0x008e6200082c0000 */
        /* <DEDUP_REMOVED lines=136> */
.L_x_139:
[----:B------:R-:W-:Y:S05]  /*90b0*/  BSYNC.RECONVERGENT B0 ;  /* 0x0000000000007941 */ /* 0x000fea0003800200 */
.L_x_138:
        /* <DEDUP_REMOVED lines=21> */
.L_x_143:
[----:B------:R-:W-:Y:S05]  /*9210*/  BSYNC B0 ;  /* 0x0000000000007941 */ /* 0x000fea0003800000 */
.L_x_142:
[----:B------:R-:W-:Y:S11]  /*9220*/  ISETP.NE.AND P0, PT, R60, RZ, PT ;  /* 0x000000ff3c00720c */ /* 0x000ff60003f05270 */
[----:B------:R-:W-:Y:S02]  /*9230*/  @!UPT UIADD3 URZ, UPT, UPT, URZ, URZ, URZ ;  /* 0x000000fffffff290 */ /* 0x000fe4000fffe0ff */
[----:B------:R4:W1:Y:S04]  /*9240*/  @P0 LDS.128 R48, [R3] ;  /* 0x0000000003300984 */ /* 0x0008680000000c00 */
[----:B------:R4:W1:Y:S04]  /*9250*/  @P0 LDS.128 R56, [R2+0x10] ;  /* 0x0000100002380984 */ /* 0x0008680000000c00 */
[----:B------:R4:W1:Y:S04]  /*9260*/  @P0 LDS.128 R64, [R0+0x20] ;  /* 0x0000200000400984 */ /* 0x0008680000000c00 */
[----:B------:R4:W1:Y:S02]  /*9270*/  @P0 LDS.128 R72, [R46+0x30] ;  /* 0x000030002e480984 */ /* 0x0008640000000c00 */
.L_x_141:
[----:B------:R-:W-:Y:S05]  /*9280*/  BSYNC B1 ;  /* 0x0000000000017941 */ /* 0x000fea0003800000 */
.L_x_140:
        /* <DEDUP_REMOVED lines=21> */
.L_x_145:
[----:B------:R-:W-:Y:S01]  /*93e0*/  ISETP.NE.AND P0, PT, R95, RZ, PT ;  /* 0x000000ff5f00720c */ /* 0x000fe20003f05270 */
[----:B------:R-:W-:Y:S05]  /*93f0*/  WARPSYNC.ALL ;  /* 0x0000000000007948 */ /* 0x000fea0003800000 */
[----:B------:R-:W-:Y:S01]  /*9400*/  R2UR UR4, R39 ;  /* 0x00000000270472ca */ /* 0x000fe200000e0000 */
[----:B------:R-:W-:Y:S01]  /*9410*/  BSSY.RECONVERGENT B0, `(.L_x_146) ;  /* 0x000008c000007945 */ /* 0x000fe20003800200 */
[C---:B-1----:R-:W-:Y:S02]  /*9420*/  SHF.L.U32 R40, R48.reuse, 0x10, RZ ;  /* 0x0000001030287819 */ /* 0x042fe400000006ff */
[----:B------:R-:W-:Y:S02]  /*9430*/  LOP3.LUT R42, R48, 0xffff0000, RZ, 0xc0, !PT ;  /* 0xffff0000302a7812 */ /* 0x000fe400078ec0ff */
[C---:B------:R-:W-:Y:S02]  /*9440*/  SHF.L.U32 R43, R49.reuse, 0x10, RZ ;  /* 0x00000010312b7819 */ /* 0x040fe400000006ff */
[----:B------:R-:W-:Y:S02]  /*9450*/  LOP3.LUT R44, R49, 0xffff0000, RZ, 0xc0, !PT ;  /* 0xffff0000312c7812 */ /* 0x000fe400078ec0ff */
[C---:B------:R-:W-:Y:S02]  /*9460*/  SHF.L.U32 R45, R50.reuse, 0x10, RZ ;  /* 0x00000010322d7819 */ /* 0x040fe400000006ff */
[----:B------:R-:W-:Y:S01]  /*9470*/  LOP3.LUT R46, R50, 0xffff0000, RZ, 0xc0, !PT ;  /* 0xffff0000322e7812 */ /* 0x000fe200078ec0ff */
[----:B---3--:R-:W1:Y:S01]  /*9480*/  LDTM.x32 R4, tmem[UR4+0x60] ;  /* 0x00006004000479ee */ /* 0x008e6200082c0000 */
[C---:B------:R-:W-:Y:S01]  /*9490*/  SHF.L.U32 R47, R51.reuse, 0x10, RZ ;  /* 0x00000010332f7819 */ /* 0x040fe200000006ff */
[----:B------:R-:W-:Y:S01]  /*94a0*/  NOP ;  /* 0x0000000000007918 */ /* 0x000fe20000000000 */
[----:B------:R-:W-:Y:S02]  /*94b0*/  LOP3.LUT R48, R51, 0xffff0000, RZ, 0xc0, !PT ;  /* 0xffff000033307812 */ /* 0x000fe400078ec0ff */
[C---:B------:R-:W-:Y:S02]  /*94c0*/  SHF.L.U32 R49, R56.reuse, 0x10, RZ ;  /* 0x0000001038317819 */ /* 0x040fe400000006ff */
[----:B------:R-:W-:Y:S02]  /*94d0*/  LOP3.LUT R51, R56, 0xffff0000, RZ, 0xc0, !PT ;  /* 0xffff000038337812 */ /* 0x000fe400078ec0ff */
[C---:B------:R-:W-:Y:S02]  /*94e0*/  SHF.L.U32 R50, R57.reuse, 0x10, RZ ;  /* 0x0000001039327819 */ /* 0x040fe400000006ff */
[----:B------:R-:W-:Y:S02]  /*94f0*/  LOP3.LUT R52, R57, 0xffff0000, RZ, 0xc0, !PT ;  /* 0xffff000039347812 */ /* 0x000fe400078ec0ff */
[C---:B------:R-:W-:Y:S02]  /*9500*/  SHF.L.U32 R53, R58.reuse, 0x10, RZ ;  /* 0x000000103a357819 */ /* 0x040fe400000006ff */
[----:B------:R-:W-:Y:S02]  /*9510*/  LOP3.LUT R54, R58, 0xffff0000, RZ, 0xc0, !PT ;  /* 0xffff00003a367812 */ /* 0x000fe400078ec0ff */
[----:B------:R-:W-:Y:S02]  /*9520*/  SHF.L.U32 R55, R59, 0x10, RZ ;  /* 0x000000103b377819 */ /* 0x000fe400000006ff */
[----:B------:R-:W-:Y:S02]  /*9530*/  IADD3 R99, PT, PT, R99, 0xf0, RZ ;  /* 0x000000f063637810 */ /* 0x000fe40007ffe0ff */
[----:B------:R-:W-:Y:S02]  /*9540*/  LOP3.LUT R56, R59, 0xffff0000, RZ, 0xc0, !PT ;  /* 0xffff00003b387812 */ /* 0x000fe400078ec0ff */
[----:B------:R-:W-:Y:S01]  /*9550*/  SHF.L.U32 R57, R64, 0x10, RZ ;  /* 0x0000001040397819 */ /* 0x000fe200000006ff */
[----:B-1----:R-:W-:Y:S01]  /*9560*/  FMUL R4, R38, R4 ;  /* 0x0000000426047220 */ /* 0x002fe20000400000 */
[----:B------:R-:W-:Y:S01]  /*9570*/  LOP3.LUT R58, R64, 0xffff0000, RZ, 0xc0, !PT ;  /* 0xffff0000403a7812 */ /* 0x000fe200078ec0ff */
[C---:B------:R-:W-:Y:S01]  /*9580*/  FMUL R5, R38.reuse, R5 ;  /* 0x0000000526057220 */ /* 0x040fe20000400000 */
[----:B------:R-:W-:Y:S01]  /*9590*/  LOP3.LUT R99, R99, 0xfefffff8, RZ, 0xc0, !PT ;  /* 0xfefffff863637812 */ /* 0x000fe200078ec0ff */
[C---:B------:R-:W-:Y:S01]  /*95a0*/  FFMA R4, R41.reuse, R40, R4 ;  /* 0x0000002829047223 */ /* 0x040fe20000000004 */
[C---:B------:R-:W-:Y:S01]  /*95b0*/  FMUL R6, R38.reuse, R6 ;  /* 0x0000000626067220 */ /* 0x040fe20000400000 */
[----:B------:R-:W-:Y:S01]  /*95c0*/  FFMA R5, R41, R42, R5 ;  /* 0x0000002a29057223 */ /* 0x000fe20000000005 */
[----:B------:R-:W-:Y:S01]  /*95d0*/  SHF.L.U32 R59, R65, 0x10, RZ ;  /* 0x00000010413b7819 */ /* 0x000fe200000006ff */
[----:B------:R1:W-:Y:S01]  /*95e0*/  SYNCS.ARRIVE.TRANS64.RED.A1T0 RZ, [R99+URZ], RZ ;  /* 0x000000ff63ff79a7 */ /* 0x0003e200081004ff */
[----:B------:R-:W-:Y:S01]  /*95f0*/  FFMA R6, R41, R43, R6 ;  /* 0x0000002b29067223 */ /* 0x000fe20000000006 */
[C---:B------:R-:W-:Y:S01]  /*9600*/  FMUL R7, R38.reuse, R7 ;  /* 0x0000000726077220 */ /* 0x040fe20000400000 */
[----:B------:R-:W-:Y:S01]  /*9610*/  F2FP.BF16.F32.PACK_AB R100, R5, R4 ;  /* 0x000000040564723e */ /* 0x000fe200000010ff */
[C---:B------:R-:W-:Y:S01]  /*9620*/  FMUL R8, R38.reuse, R8 ;  /* 0x0000000826087220 */ /* 0x040fe20000400000 */
[----:B------:R-:W-:Y:S01]  /*9630*/  FMUL R9, R38, R9 ;  /* 0x0000000926097220 */ /* 0x000fe20000400000 */
[----:B------:R-:W-:Y:S01]  /*9640*/  LOP3.LUT R60, R65, 0xffff0000, RZ, 0xc0, !PT ;  /* 0xffff0000413c7812 */ /* 0x000fe200078ec0ff */
[C---:B------:R-:W-:Y:S01]  /*9650*/  FFMA R7, R41.reuse, R44, R7 ;  /* 0x0000002c29077223 */ /* 0x040fe20000000007 */
[C---:B------:R-:W-:Y:S01]  /*9660*/  FFMA R8, R41.reuse, R45, R8 ;  /* 0x0000002d29087223 */ /* 0x040fe20000000008 */
[----:B------:R-:W-:Y:S01]  /*9670*/  SHF.L.U32 R61, R66, 0x10, RZ ;  /* 0x00000010423d7819 */ /* 0x000fe200000006ff */
[----:B------:R-:W-:Y:S01]  /*9680*/  FFMA R9, R41, R46, R9 ;  /* 0x0000002e29097223 */ /* 0x000fe20000000009 */
[C---:B------:R-:W-:Y:S01]  /*9690*/  FMUL R10, R38.reuse, R10 ;  /* 0x0000000a260a7220 */ /* 0x040fe20000400000 */
[----:B------:R-:W-:Y:S01]  /*96a0*/  F2FP.BF16.F32.PACK_AB R101, R7, R6 ;  /* 0x000000060765723e */ /* 0x000fe200000010ff */
[C---:B------:R-:W-:Y:S01]  /*96b0*/  FMUL R11, R38.reuse, R11 ;  /* 0x0000000b260b7220 */ /* 0x040fe20000400000 */
[----:B------:R-:W-:Y:S01]  /*96c0*/  FMUL R0, R38, R12 ;  /* 0x0000000c26007220 */ /* 0x000fe20000400000 */
[----:B------:R-:W-:Y:S01]  /*96d0*/  F2FP.BF16.F32.PACK_AB R102, R9, R8 ;  /* 0x000000080966723e */ /* 0x000fe200000010ff */
[C---:B------:R-:W-:Y:S01]  /*96e0*/  FFMA R10, R41.reuse, R47, R10 ;  /* 0x0000002f290a7223 */ /* 0x040fe2000000000a */
[C---:B------:R-:W-:Y:S01]  /*96f0*/  FFMA R11, R41.reuse, R48, R11 ;  /* 0x00000030290b7223 */ /* 0x040fe2000000000b */
[----:B------:R-:W-:Y:S01]  /*9700*/  LOP3.LUT R62, R66, 0xffff0000, RZ, 0xc0, !PT ;  /* 0xffff0000423e7812 */ /* 0x000fe200078ec0ff */
[----:B------:R-:W-:Y:S01]  /*9710*/  FFMA R0, R41, R49, R0 ;  /* 0x0000003129007223 */ /* 0x000fe20000000000 */
[C---:B------:R-:W-:Y:S01]  /*9720*/  FMUL R2, R38.reuse, R13 ;  /* 0x0000000d26027220 */ /* 0x040fe20000400000 */
[----:B------:R-:W-:Y:S01]  /*9730*/  SHF.L.U32 R63, R67, 0x10, RZ ;  /* 0x00000010433f7819 */ /* 0x000fe200000006ff */
[C---:B------:R-:W-:Y:S01]  /*9740*/  FMUL R3, R38.reuse, R14 ;  /* 0x0000000e26037220 */ /* 0x040fe20000400000 */
[----:B------:R-:W-:Y:S01]  /*9750*/  F2FP.BF16.F32.PACK_AB R103, R11, R10 ;  /* 0x0000000a0b67723e */ /* 0x000fe200000010ff */
[----:B------:R-:W-:Y:S01]  /*9760*/  FFMA R2, R41, R51, R2 ;  /* 0x0000003329027223 */ /* 0x000fe20000000002 */
[C---:B------:R-:W-:Y:S01]  /*9770*/  FMUL R15, R38.reuse, R15 ;  /* 0x0000000f260f7220 */ /* 0x040fe20000400000 */
[C---:B------:R-:W-:Y:S01]  /*9780*/  FMUL R12, R38.reuse, R16 ;  /* 0x00000010260c7220 */ /* 0x040fe20000400000 */
[----:B------:R-:W-:Y:S01]  /*9790*/  FMUL R13, R38, R17 ;  /* 0x00000011260d7220 */ /* 0x000fe20000400000 */
[----:B------:R1:W-:Y:S01]  /*97a0*/  STS.128 [R93+0x6000], R100 ;  /* 0x006000645d007388 */ /* 0x0003e20000000c00 */
[----:B------:R-:W-:Y:S01]  /*97b0*/  LOP3.LUT R64, R67, 0xffff0000, RZ, 0xc0, !PT ;  /* 0xffff000043407812 */ /* 0x000fe200078ec0ff */
[C---:B------:R-:W-:Y:S01]  /*97c0*/  FFMA R3, R41.reuse, R50, R3 ;  /* 0x0000003229037223 */ /* 0x040fe20000000003 */
[----:B------:R-:W-:Y:S01]  /*97d0*/  SHF.L.U32 R65, R72, 0x10, RZ ;  /* 0x0000001048417819 */ /* 0x000fe200000006ff */
[C---:B------:R-:W-:Y:S01]  /*97e0*/  FFMA R15, R41.reuse, R52, R15 ;  /* 0x00000034290f7223 */ /* 0x040fe2000000000f */
[----:B------:R-:W-:Y:S01]  /*97f0*/  F2FP.BF16.F32.PACK_AB R104, R2, R0 ;  /* 0x000000000268723e */ /* 0x000fe200000010ff */
[C---:B------:R-:W-:Y:S01]  /*9800*/  FFMA R12, R41.reuse, R53, R12 ;  /* 0x00000035290c7223 */ /* 0x040fe2000000000c */
[C---:B------:R-:W-:Y:S01]  /*9810*/  FFMA R13, R41.reuse, R54, R13 ;  /* 0x00000036290d7223 */ /* 0x040fe2000000000d */
[C---:B------:R-:W-:Y:S01]  /*9820*/  FMUL R14, R38.reuse, R18 ;  /* 0x00000012260e7220 */ /* 0x040fe20000400000 */
[C---:B------:R-:W-:Y:S01]  /*9830*/  FMUL R19, R38.reuse, R19 ;  /* 0x0000001326137220 */ /* 0x040fe20000400000 */
[C---:B------:R-:W-:Y:S01]  /*9840*/  FMUL R16, R38.reuse, R20 ;  /* 0x0000001426107220 */ /* 0x040fe20000400000 */
[C---:B------:R-:W-:Y:S01]  /*9850*/  FMUL R17, R38.reuse, R21 ;  /* 0x0000001526117220 */ /* 0x040fe20000400000 */
[C---:B------:R-:W-:Y:S01]  /*9860*/  FFMA R14, R41.reuse, R55, R14 ;  /* 0x00000037290e7223 */ /* 0x040fe2000000000e */
        /* <DEDUP_REMOVED lines=9> */
[----:B------:R-:W-:Y:S01]  /*9900*/  FFMA R23, R41, R60, R23 ;  /* 0x0000003c29177223 */ /* 0x000fe20000000017 */
[C---:B------:R-:W-:Y:S01]  /*9910*/  FMUL R27, R38.reuse, R27 ;  /* 0x0000001b261b7220 */ /* 0x040fe20000400000 */
[----:B------:R-:W-:Y:S01]  /*9920*/  F2FP.BF16.F32.PACK_AB R105, R15, R3 ;  /* 0x000000030f69723e */ /* 0x000fe200000010ff */
[----:B------:R-:W-:Y:S01]  /*9930*/  FFMA R20, R41, R61, R20 ;  /* 0x0000003d29147223 */ /* 0x000fe20000000014 */
[----:B------:R-:W-:Y:S01]  /*9940*/  F2FP.BF16.F32.PACK_AB R106, R13, R12 ;  /* 0x0000000c0d6a723e */ /* 0x000fe200000010ff */
[----:B------:R-:W-:Y:S01]  /*9950*/  FMUL R24, R38, R28 ;  /* 0x0000001c26187220 */ /* 0x000fe20000400000 */
[----:B------:R-:W-:Y:S01]  /*9960*/  F2FP.BF16.F32.PACK_AB R107, R19, R14 ;  /* 0x0000000e136b723e */ /* 0x000fe200000010ff */
[----:B------:R-:W-:Y:S01]  /*9970*/  FFMA R21, R41, R62, R21 ;  /* 0x0000003e29157223 */ /* 0x000fe20000000015 */
[----:B------:R-:W-:Y:S01]  /*9980*/  LOP3.LUT R66, R72, 0xffff0000, RZ, 0xc0, !PT ;  /* 0xffff000048427812 */ /* 0x000fe200078ec0ff */
[C---:B------:R-:W-:Y:S01]  /*9990*/  FMUL R25, R38.reuse, R29 ;  /* 0x0000001d26197220 */ /* 0x040fe20000400000 */
[----:B------:R-:W-:Y:S01]  /*99a0*/  SHF.L.U32 R67, R73, 0x10, RZ ;  /* 0x0000001049437819 */ /* 0x000fe200000006ff */
[----:B------:R1:W-:Y:S01]  /*99b0*/  STS.128 [R92+0x6010], R104 ;  /* 0x006010685c007388 */ /* 0x0003e20000000c00 */
[----:B------:R-:W-:Y:S01]  /*99c0*/  FFMA R22, R41, R63, R22 ;  /* 0x0000003f29167223 */ /* 0x000fe20000000016 */
[----:B------:R-:W-:Y:S01]  /*99d0*/  LOP3.LUT R68, R73, 0xffff0000, RZ, 0xc0, !PT ;  /* 0xffff000049447812 */ /* 0x000fe200078ec0ff */
[----:B------:R-:W-:Y:S01]  /*99e0*/  FMUL R26, R38, R30 ;  /* 0x0000001e261a7220 */ /* 0x000fe20000400000 */
[C---:B------:R-:W-:Y:S01]  /*99f0*/  FFMA R27, R41.reuse, R64, R27 ;  /* 0x00000040291b7223 */ /* 0x040fe2000000001b */
[----:B------:R-:W-:Y:S01]  /*9a00*/  SHF.L.U32 R69, R74, 0x10, RZ ;  /* 0x000000104a457819 */ /* 0x000fe200000006ff */
[----:B------:R-:W-:Y:S01]  /*9a10*/  FMUL R31, R38, R31 ;  /* 0x0000001f261f7220 */ /* 0x000fe20000400000 */
[C---:B------:R-:W-:Y:S01]  /*9a20*/  FFMA R24, R41.reuse, R65, R24 ;  /* 0x0000004129187223 */ /* 0x040fe20000000018 */
[----:B------:R-:W-:Y:S01]  /*9a30*/  LOP3.LUT R70, R74, 0xffff0000, RZ, 0xc0, !PT ;  /* 0xffff00004a467812 */ /* 0x000fe200078ec0ff */
[C---:B------:R-:W-:Y:S01]  /*9a40*/  FMUL R28, R38.reuse, R32 ;  /* 0x00000020261c7220 */ /* 0x040fe20000400000 */
[----:B------:R-:W-:Y:S01]  /*9a50*/  FFMA R25, R41, R66, R25 ;  /* 0x0000004229197223 */ /* 0x000fe20000000019 */
[----:B------:R-:W-:Y:S01]  /*9a60*/  SHF.L.U32 R71, R75, 0x10, RZ ;  /* 0x000000104b477819 */ /* 0x000fe200000006ff */
[C---:B------:R-:W-:Y:S01]  /*9a70*/  FMUL R29, R38.reuse, R33 ;  /* 0x00000021261d7220 */ /* 0x040fe20000400000 */
[----:B------:R-:W-:Y:S01]  /*9a80*/  FFMA R26, R41, R67, R26 ;  /* 0x00000043291a7223 */ /* 0x000fe2000000001a */
[----:B------:R-:W-:Y:S01]  /*9a90*/  LOP3.LUT R72, R75, 0xffff0000, RZ, 0xc0, !PT ;  /* 0xffff00004b487812 */ /* 0x000fe200078ec0ff */
        /* <DEDUP_REMOVED lines=8> */
[----:B------:R-:W-:Y:S01]  /*9b20*/  FFMA R30, R41, R71, R30 ;  /* 0x00000047291e7223 */ /* 0x000fe2000000001e */
[----:B------:R-:W-:Y:S01]  /*9b30*/  F2FP.BF16.F32.PACK_AB R111, R27, R22 ;  /* 0x000000161b6f723e */ /* 0x000fe200000010ff */
[----:B------:R-:W-:Y:S01]  /*9b40*/  FFMA R35, R41, R72, R35 ;  /* 0x0000004829237223 */ /* 0x000fe20000000023 */
[----:B------:R-:W-:Y:S02]  /*9b50*/  F2FP.BF16.F32.PACK_AB R112, R25, R24 ;  /* 0x000000181970723e */ /* 0x000fe400000010ff */
[----:B------:R-:W-:Y:S01]  /*9b60*/  F2FP.BF16.F32.PACK_AB R113, R31, R26 ;  /* 0x0000001a1f71723e */ /* 0x000fe200000010ff */
[----:B------:R1:W-:Y:S01]  /*9b70*/  STS.128 [R91+0x6020], R108 ;  /* 0x0060206c5b007388 */ /* 0x0003e20000000c00 */
        /* <DEDUP_REMOVED lines=21> */
.L_x_147:
[----:B------:R-:W-:Y:S05]  /*9cd0*/  BSYNC.RECONVERGENT B0 ;  /* 0x0000000000007941 */ /* 0x000fea0003800200 */
.L_x_146:
[----:B------:R-:W-:Y:S01]  /*9ce0*/  BAR.SYNC.DEFER_BLOCKING 0x1, 0x80 ;  /* 0x0042000000007b1d */ /* 0x000fe20000010000 */
[----:B------:R-:W-:Y:S01]  /*9cf0*/  UISETP.NE.AND UP0, UPT, UR47, -0x4, UPT ;  /* 0xfffffffc2f00788c */ /* 0x000fe2000bf05270 */
[----:B------:R-:W-:Y:S08]  /*9d00*/  IADD3 R0, PT, PT, R36, 0x1, RZ ;  /* 0x0000000124007810 */ /* 0x000ff00007ffe0ff */
[----:B------:R-:W-:Y:S05]  /*9d10*/  BRA.U !UP0, `(.L_x_148) ;  /* 0x0000000108287547 */ /* 0x000fea000b800000 */
[----:B------:R-:W-:Y:S01]  /*9d20*/  ISETP.NE.AND P0, PT, R98, RZ, PT ;  /* 0x000000ff6200720c */ /* 0x000fe20003f05270 */
[----:B------:R-:W-:Y:S01]  /*9d30*/  IMAD.U32 R3, RZ, RZ, UR46 ;  /* 0x0000002eff037e24 */ /* 0x000fe2000f8e00ff */
[----:B------:R-:W-:Y:S01]  /*9d40*/  UIADD3 UR4, UPT, UPT, UR46, 0x1, URZ ;  /* 0x000000012e047890 */ /* 0x000fe2000fffe0ff */
[----:B------:R-:W-:Y:S03]  /*9d50*/  IMAD.U32 R2, RZ, RZ, UR52 ;  /* 0x00000034ff027e24 */ /* 0x000fe6000f8e00ff */
[----:B------:R-:W-:Y:S04]  /*9d60*/  UISETP.NE.AND UP0, UPT, UR4, 0x4, UPT ;  /* 0x000000040400788c */ /* 0x000fe8000bf05270 */
[----:B------:R-:W-:Y:S03]  /*9d70*/  USEL UR46, UR4, URZ, UP0 ;  /* 0x000000ff042e7287 */ /* 0x000fe60008000000 */
[----:B------:R-:W-:Y:S05]  /*9d80*/  @P0 LEA R3, R3, UR43, 0x3 ;  /* 0x0000002b03030c11 */ /* 0x000fea000f8e18ff */
[----:B------:R-:W-:Y:S05]  /*9d90*/  @P0 VIADD R3, R3, 0x90 ;  /* 0x0000009003030836 */ /* 0x000fea0000000000 */
[----:B------:R-:W-:Y:S04]  /*9da0*/  @P0 PRMT R2, R2, 0x654, R3 ;  /* 0x0000065402020816 */ /* 0x000fe80000000003 */
[----:B------:R3:W-:Y:S03]  /*9db0*/  @P0 SYNCS.ARRIVE.TRANS64.RED.A1T0 RZ, [R2+URZ], RZ ;  /* 0x000000ff02ff09a7 */ /* 0x0007e600081004ff */
.L_x_148:
[----:B------:R-:W-:Y:S01]  /*9dc0*/  R2UR UR4, R82 ;  /* 0x00000000520472ca */ /* 0x000fe200000e0000 */
[----:B------:R-:W-:Y:S01]  /*9dd0*/  UISETP.NE.AND UP0, UPT, UR62, URZ, UPT ;  /* 0x000000ff3e00728c */ /* 0x000fe2000bf05270 */
[----:B------:R-:W-:Y:S01]  /*9de0*/  ISETP.NE.AND P0, PT, R86, 0x2, PT ;  /* 0x000000025600780c */ /* 0x000fe20003f05270 */
[----:B------:R-:W-:Y:S01]  /*9df0*/  UIADD3 UR20, UPT, UPT, UR37, UR63, URZ ;  /* 0x0000003f25147290 */ /* 0x000fe2000fffe0ff */
[----:B------:R-:W-:Y:S01]  /*9e00*/  ISETP.NE.AND P1, PT, R0, 0x2, PT ;  /* 0x000000020000780c */ /* 0x000fe20003f25270 */
[----:B------:R-:W-:Y:S01]  /*9e10*/  UIADD3 UR47, UPT, UPT, UR47, 0x4, URZ ;  /* 0x000000042f2f7890 */ /* 0x000fe2000fffe0ff */
[----:B------:R-:W-:Y:S01]  /*9e20*/  SEL R3, RZ, 0x1, P0 ;  /* 0x00000001ff037807 */ /* 0x000fe20000000000 */
[----:B------:R-:W-:Y:S01]  /*9e30*/  UMOV UR44, UR61 ;  /* 0x0000003d002c7c82 */ /* 0x000fe20008000000 */
[----:B---3--:R-:W-:Y:S02]  /*9e40*/  SEL R2, RZ, 0x1, P1 ;  /* 0x00000001ff027807 */ /* 0x008fe40000800000 */
[----:B------:R-:W-:Y:S02]  /*9e50*/  LOP3.LUT R88, R88, R3, RZ, 0x3c, !PT ;  /* 0x0000000358587212 */ /* 0x000fe400078e3cff */
[----:B------:R-:W-:Y:S01]  /*9e60*/  LOP3.LUT R89, R89, R2, RZ, 0x3c, !PT ;  /* 0x0000000259597212 */ /* 0x000fe200078e3cff */
[----:B------:R-:W-:Y:S01]  /*9e70*/  UIADD3 UR11, UPT, UPT, UR36, UR4, URZ ;  /* 0x00000004240b7290 */ /* 0x000fe2000fffe0ff */
[----:B------:R-:W-:Y:S02]  /*9e80*/  SEL R86, R86, RZ, P0 ;  /* 0x000000ff56567207 */ /* 0x000fe40000000000 */
[----:B------:R-:W-:Y:S01]  /*9e90*/  SEL R36, R0, RZ, P1 ;  /* 0x000000ff00247207 */ /* 0x000fe20000800000 */
[----:B------:R-:W-:Y:S08]  /*9ea0*/  BRA.U UP0, `(.L_x_149) ;  /* 0xffffffbd00e07547 */ /* 0x000ff0000b83ffff */
[----:B------:R-:W-:-:S13]  /*9eb0*/  R2UR UR4, R83 ;  /* 0x00000000530472ca */ /* 0x000fda00000e0000 */
[----:B------:R-:W-:-:S09]  /*9ec0*/  UISETP.NE.AND UP0, UPT, UR4, URZ, UPT ;  /* 0x000000ff0400728c */ /* 0x000fd2000bf05270 */
[----:B------:R-:W-:Y:S05]  /*9ed0*/  BRA.U !UP0, `(.L_x_150) ;  /* 0x0000000108487547 */ /* 0x000fea000b800000 */
[----:B------:R-:W3:Y:S02]  /*9ee0*/  LDCU.64 UR4, c[0x0][0xc90] ;  /* 0x00019200ff0477ac */ /* 0x000ee40008000a00 */
[----:B---3--:R-:W-:-:S04]  /*9ef0*/  UISETP.NE.U32.AND UP0, UPT, UR4, URZ, UPT ;  /* 0x000000ff0400728c */ /* 0x008fc8000bf05070 */
[----:B------:R-:W-:-:S09]  /*9f00*/  UISETP.NE.AND.EX UP0, UPT, UR5, URZ, UPT, UP0 ;  /* 0x000000ff0500728c */ /* 0x000fd2000bf05300 */
[----:B------:R-:W-:Y:S05]  /*9f10*/  BRA.U UP0, `(.L_x_151) ;  /* 0x00000001000c7547 */ /* 0x000fea000b800000 */
[----:B------:R-:W-:-:S13]  /*9f20*/  FSETP.NEU.AND P0, PT, R41, RZ, PT ;  /* 0x000000ff2900720b */ /* 0x000fda0003f0d000 */
[----:B------:R-:W-:Y:S05]  /*9f30*/  @!P0 EXIT ;  /* 0x000000000000894d */ /* 0x000fea0003800000 */
[----:B------:R-:W-:Y:S05]  /*9f40*/  BRA `(.L_x_150) ;  /* 0x00000000002c7947 */ /* 0x000fea0003800000 */
.L_x_151:
[----:B------:R-:W-:Y:S01]  /*9f50*/  ISETP.NE.AND P0, PT, R85, RZ, PT ;  /* 0x000000ff5500720c */ /* 0x000fe20003f05270 */
[----:B------:R-:W-:-:S12]  /*9f60*/  BSSY.RECONVERGENT B0, `(.L_x_150) ;  /* 0x0000009000007945 */ /* 0x000fd80003800200 */
[----:B------:R-:W-:Y:S05]  /*9f70*/  @P0 BRA `(.L_x_152) ;  /* 0x0000000000140947 */ /* 0x000fea0003800000 */
[----:B------:R-:W3:Y:S02]  /*9f80*/  LDCU.64 UR4, c[0x0][0xc88] ;  /* 0x00019100ff0477ac */ /* 0x000ee40008000a00 */
[----:B---3--:R-:W-:-:S04]  /*9f90*/  ISETP.NE.U32.AND P0, PT, RZ, UR4, PT ;  /* 0x00000004ff007c0c */ /* 0x008fc8000bf05070 */
[----:B------:R-:W-:-:S13]  /*9fa0*/  ISETP.NE.AND.EX P0, PT, RZ, UR5, PT, P0 ;  /* 0x00000005ff007c0c */ /* 0x000fda000bf05300 */
[----:B------:R-:W-:Y:S05]  /*9fb0*/  @!P0 EXIT ;  /* 0x000000000000894d */ /* 0x000fea0003800000 */
[----:B------:R-:W-:Y:S05]  /*9fc0*/  BRA `(.L_x_153) ;  /* 0x0000000000087947 */ /* 0x000fea0003800000 */
.L_x_152:
[----:B------:R-:W-:-:S13]  /*9fd0*/  FSETP.NEU.AND P0, PT, R41, RZ, PT ;  /* 0x000000ff2900720b */ /* 0x000fda0003f0d000 */
[----:B------:R-:W-:Y:S05]  /*9fe0*/  @!P0 EXIT ;  /* 0x000000000000894d */ /* 0x000fea0003800000 */
.L_x_153:
[----:B------:R-:W-:Y:S05]  /*9ff0*/  BSYNC.RECONVERGENT B0 ;  /* 0x0000000000007941 */ /* 0x000fea0003800200 */
.L_x_150:
[----:B------:R-:W-:Y:S01]  /*a000*/  ULEA UR4, UR46, UR43, 0x3 ;  /* 0x0000002b2e047291 */ /* 0x000fe2000f8e18ff */
[----:B------:R-:W-:-:S04]  /*a010*/  DEPBAR.LE SB0, 0x0 ;  /* 0x000080000000791a */ /* 0x000fc80000000000 */
[----:B------:R-:W-:-:S04]  /*a020*/  UIADD3 UR4, UPT, UPT, UR4, 0x90, URZ ;  /* 0x0000009004047890 */ /* 0x000fc8000fffe0ff */
[----:B------:R-:W-:-:S09]  /*a030*/  UPRMT UR4, UR52, 0x654, UR4 ;  /* 0x0000065434047896 */ /* 0x000fd20008000004 */
[----:B------:R-:W-:Y:S01]  /*a040*/  SYNCS.ARRIVE.TRANS64.RED.A1T0 RZ, [UR4], RZ ;  /* 0x000000ffffff79a7 */ /* 0x000fe20008100404 */
[----:B------:R-:W-:Y:S05]  /*a050*/  EXIT ;  /* 0x000000000000794d */ /* 0x000fea0003800000 */
.L_x_24:
[----:B--2---:R2:W3:Y:S02]  /*a060*/  SYNCS.PHASECHK.TRANS64.TRYWAIT P0, [R3+URZ+0x110], R2 ;  /* 0x00011002030075a7 */ /* 0x0044e400080011ff */
[----:B---3--:R-:W-:Y:S05]  /*a070*/  @!P0 NANOSLEEP.SYNCS 0x989680 ;  /* 0x009896800000895d */ /* 0x008fea0003900000 */
[----:B------:R-:W3:Y:S02]  /*a080*/  @!P0 SYNCS.PHASECHK.TRANS64 P0, [R3+URZ+0x110], R2 ;  /* 0x00011002030085a7 */ /* 0x000ee400080010ff */
[----:B---3--:R-:W-:Y:S05]  /*a090*/  @!P0 BRA `(.L_x_24) ;  /* 0xfffffffc00f08947 */ /* 0x008fea000383ffff */
[----:B------:R-:W-:Y:S05]  /*a0a0*/  BRA `(.L_x_154) ;  /* 0xffffff78003c7947 */ /* 0x000fea000383ffff */
.L_x_27:
[----:B-1----:R-:W-:-:S07]  /*a0b0*/  MOV R0, UR6 ;  /* 0x0000000600007c02 */ /* 0x002fce0008000f00 */
.L_x_155:
[----:B-1----:R1:W2:Y:S02]  /*a0c0*/  SYNCS.PHASECHK.TRANS64.TRYWAIT P0, [R0+URZ+0x38], R3 ;  /* 0x00003803000075a7 */ /* 0x0022a400080011ff */
[----:B--2---:R-:W-:Y:S05]  /*a0d0*/  @!P0 NANOSLEEP.SYNCS 0x989680 ;  /* 0x009896800000895d */ /* 0x004fea0003900000 */
[----:B------:R-:W2:Y:S02]  /*a0e0*/  @!P0 SYNCS.PHASECHK.TRANS64 P0, [R0+URZ+0x38], R3 ;  /* 0x00003803000085a7 */ /* 0x000ea400080010ff */
[----:B--2---:R-:W-:Y:S05]  /*a0f0*/  @!P0 BRA `(.L_x_155) ;  /* 0xfffffffc00f08947 */ /* 0x004fea000383ffff */
[----:B------:R-:W-:Y:S05]  /*a100*/  BRA `(.L_x_26) ;  /* 0xffffff7800a47947 */ /* 0x000fea000383ffff */
.L_x_36:
[----:B-1----:R-:W-:-:S07]  /*a110*/  MOV R0, UR7 ;  /* 0x0000000700007c02 */ /* 0x002fce0008000f00 */
.L_x_156:
[----:B-1----:R1:W2:Y:S02]  /*a120*/  SYNCS.PHASECHK.TRANS64.TRYWAIT P0, [R0+URZ+0x38], R3 ;  /* 0x00003803000075a7 */ /* 0x0022a400080011ff */
[----:B--2---:R-:W-:Y:S05]  /*a130*/  @!P0 NANOSLEEP.SYNCS 0x989680 ;  /* 0x009896800000895d */ /* 0x004fea0003900000 */
[----:B------:R-:W2:Y:S02]  /*a140*/  @!P0 SYNCS.PHASECHK.TRANS64 P0, [R0+URZ+0x38], R3 ;  /* 0x00003803000085a7 */ /* 0x000ea400080010ff */
[----:B--2---:R-:W-:Y:S05]  /*a150*/  @!P0 BRA `(.L_x_156) ;  /* 0xfffffffc00f08947 */ /* 0x004fea000383ffff */
[----:B------:R-:W-:Y:S05]  /*a160*/  BRA `(.L_x_35) ;  /* 0xffffff7c00bc7947 */ /* 0x000fea000383ffff */
.L_x_43:
[----:B-1----:R1:W4:Y:S02]  /*a170*/  SYNCS.PHASECHK.TRANS64.TRYWAIT P0, [R3+URZ+0xc0], R0 ;  /* 0x0000c000030075a7 */ /* 0x00232400080011ff */
[----:B----4-:R-:W-:Y:S05]  /*a180*/  @!P0 NANOSLEEP.SYNCS 0x989680 ;  /* 0x009896800000895d */ /* 0x010fea0003900000 */
[----:B------:R-:W4:Y:S02]  /*a190*/  @!P0 SYNCS.PHASECHK.TRANS64 P0, [R3+URZ+0xc0], R0 ;  /* 0x0000c000030085a7 */ /* 0x000f2400080010ff */
[----:B----4-:R-:W-:Y:S05]  /*a1a0*/  @!P0 BRA `(.L_x_43) ;  /* 0xfffffffc00f08947 */ /* 0x010fea000383ffff */
[----:B------:R-:W-:Y:S05]  /*a1b0*/  BRA `(.L_x_157) ;  /* 0xffffff8000b47947 */ /* 0x000fea000383ffff */
.L_x_47:
[----:B-1----:R-:W-:-:S07]  /*a1c0*/  MOV R0, UR4 ;  /* 0x0000000400007c02 */ /* 0x002fce0008000f00 */
.L_x_158:
[----:B-1----:R1:W2:Y:S02]  /*a1d0*/  SYNCS.PHASECHK.TRANS64.TRYWAIT P0, [R0+URZ], R3 ;  /* 0x00000003000075a7 */ /* 0x0022a400080011ff */
[----:B--2---:R-:W-:Y:S05]  /*a1e0*/  @!P0 NANOSLEEP.SYNCS 0x989680 ;  /* 0x009896800000895d */ /* 0x004fea0003900000 */
[----:B------:R-:W2:Y:S02]  /*a1f0*/  @!P0 SYNCS.PHASECHK.TRANS64 P0, [R0+URZ], R3 ;  /* 0x00000003000085a7 */ /* 0x000ea400080010ff */
[----:B--2---:R-:W-:Y:S05]  /*a200*/  @!P0 BRA `(.L_x_158) ;  /* 0xfffffffc00f08947 */ /* 0x004fea000383ffff */
[----:B------:R-:W-:Y:S05]  /*a210*/  BRA `(.L_x_159) ;  /* 0xffffff88005c7947 */ /* 0x000fea000383ffff */
.L_x_48:
[----:B------:R-:W-:-:S07]  /*a220*/  MOV R0, UR5 ;  /* 0x0000000500007c02 */ /* 0x000fce0008000f00 */
.L_x_160:
[----:B-1----:R1:W2:Y:S02]  /*a230*/  SYNCS.PHASECHK.TRANS64.TRYWAIT P0, [R0+URZ], R3 ;  /* 0x00000003000075a7 */ /* 0x0022a400080011ff */
[----:B--2---:R-:W-:Y:S05]  /*a240*/  @!P0 NANOSLEEP.SYNCS 0x989680 ;  /* 0x009896800000895d */ /* 0x004fea0003900000 */
[----:B------:R-:W2:Y:S02]  /*a250*/  @!P0 SYNCS.PHASECHK.TRANS64 P0, [R0+URZ], R3 ;  /* 0x00000003000085a7 */ /* 0x000ea400080010ff */
[----:B--2---:R-:W-:Y:S05]  /*a260*/  @!P0 BRA `(.L_x_160) ;  /* 0xfffffffc00f08947 */ /* 0x004fea000383ffff */
[----:B------:R-:W-:Y:S05]  /*a270*/  BRA `(.L_x_161) ;  /* 0xffffff8800687947 */ /* 0x000fea000383ffff */
.L_x_49:
[----:B------:R-:W-:-:S07]  /*a280*/  MOV R0, UR5 ;  /* 0x0000000500007c02 */ /* 0x000fce0008000f00 */
.L_x_162:
[----:B-1----:R1:W2:Y:S02]  /*a290*/  SYNCS.PHASECHK.TRANS64.TRYWAIT P0, [R0+URZ], R3 ;  /* 0x00000003000075a7 */ /* 0x0022a400080011ff */
[----:B--2---:R-:W-:Y:S05]  /*a2a0*/  @!P0 NANOSLEEP.SYNCS 0x989680 ;  /* 0x009896800000895d */ /* 0x004fea0003900000 */
[----:B------:R-:W2:Y:S02]  /*a2b0*/  @!P0 SYNCS.PHASECHK.TRANS64 P0, [R0+URZ], R3 ;  /* 0x00000003000085a7 */ /* 0x000ea400080010ff */
[----:B--2---:R-:W-:Y:S05]  /*a2c0*/  @!P0 BRA `(.L_x_162) ;  /* 0xfffffffc00f08947 */ /* 0x004fea000383ffff */
[----:B------:R-:W-:Y:S05]  /*a2d0*/  BRA `(.L_x_163) ;  /* 0xffffff8800747947 */ /* 0x000fea000383ffff */
.L_x_50:
[----:B------:R-:W-:-:S07]  /*a2e0*/  MOV R0, UR5 ;  /* 0x0000000500007c02 */ /* 0x000fce0008000f00 */
.L_x_164:
[----:B-1----:R1:W2:Y:S02]  /*a2f0*/  SYNCS.PHASECHK.TRANS64.TRYWAIT P0, [R0+URZ], R3 ;  /* 0x00000003000075a7 */ /* 0x0022a400080011ff */
[----:B--2---:R-:W-:Y:S05]  /*a300*/  @!P0 NANOSLEEP.SYNCS 0x989680 ;  /* 0x009896800000895d */ /* 0x004fea0003900000 */
[----:B------:R-:W2:Y:S02]  /*a310*/  @!P0 SYNCS.PHASECHK.TRANS64 P0, [R0+URZ], R3 ;  /* 0x00000003000085a7 */ /* 0x000ea400080010ff */
[----:B--2---:R-:W-:Y:S05]  /*a320*/  @!P0 BRA `(.L_x_164) ;  /* 0xfffffffc00f08947 */ /* 0x004fea000383ffff */
[----:B------:R-:W-:Y:S05]  /*a330*/  BRA `(.L_x_165) ;  /* 0xffffff8800807947 */ /* 0x000fea000383ffff */
.L_x_51:
[----:B------:R-:W-:-:S07]  /*a340*/  MOV R0, UR5 ;  /* 0x0000000500007c02 */ /* 0x000fce0008000f00 */
.L_x_166:
[----:B-1----:R1:W2:Y:S02]  /*a350*/  SYNCS.PHASECHK.TRANS64.TRYWAIT P0, [R0+URZ], R3 ;  /* 0x00000003000075a7 */ /* 0x0022a400080011ff */
[----:B--2---:R-:W-:Y:S05]  /*a360*/  @!P0 NANOSLEEP.SYNCS 0x989680 ;  /* 0x009896800000895d */ /* 0x004fea0003900000 */
[----:B------:R-:W2:Y:S02]  /*a370*/  @!P0 SYNCS.PHASECHK.TRANS64 P0, [R0+URZ], R3 ;  /* 0x00000003000085a7 */ /* 0x000ea400080010ff */
[----:B--2---:R-:W-:Y:S05]  /*a380*/  @!P0 BRA `(.L_x_166) ;  /* 0xfffffffc00f08947 */ /* 0x004fea000383ffff */
[----:B------:R-:W-:Y:S05]  /*a390*/  BRA `(.L_x_167) ;  /* 0xffffff88008c7947 */ /* 0x000fea000383ffff */
.L_x_52:
[----:B------:R-:W-:-:S07]  /*a3a0*/  MOV R0, UR5 ;  /* 0x0000000500007c02 */ /* 0x000fce0008000f00 */
.L_x_168:
[----:B-1----:R1:W2:Y:S02]  /*a3b0*/  SYNCS.PHASECHK.TRANS64.TRYWAIT P0, [R0+URZ], R3 ;  /* 0x00000003000075a7 */ /* 0x0022a400080011ff */
[----:B--2---:R-:W-:Y:S05]  /*a3c0*/  @!P0 NANOSLEEP.SYNCS 0x989680 ;  /* 0x009896800000895d */ /* 0x004fea0003900000 */
[----:B------:R-:W2:Y:S02]  /*a3d0*/  @!P0 SYNCS.PHASECHK.TRANS64 P0, [R0+URZ], R3 ;  /* 0x00000003000085a7 */ /* 0x000ea400080010ff */
[----:B--2---:R-:W-:Y:S05]  /*a3e0*/  @!P0 BRA `(.L_x_168) ;  /* 0xfffffffc00f08947 */ /* 0x004fea000383ffff */
[----:B------:R-:W-:Y:S05]  /*a3f0*/  BRA `(.L_x_169) ;  /* 0xffffff8800987947 */ /* 0x000fea000383ffff */
.L_x_55:
[----:B-1----:R1:W2:Y:S02]  /*a400*/  SYNCS.PHASECHK.TRANS64.TRYWAIT P0, [R2+URZ+0x100], R5 ;  /* 0x00010005020075a7 */ /* 0x0022a400080011ff */
[----:B--2---:R-:W-:Y:S05]  /*a410*/  @!P0 NANOSLEEP.SYNCS 0x989680 ;  /* 0x009896800000895d */ /* 0x004fea0003900000 */
[----:B------:R-:W2:Y:S02]  /*a420*/  @!P0 SYNCS.PHASECHK.TRANS64 P0, [R2+URZ+0x100], R5 ;  /* 0x00010005020085a7 */ /* 0x000ea400080010ff */
[----:B--2---:R-:W-:Y:S05]  /*a430*/  @!P0 BRA `(.L_x_55) ;  /* 0xfffffffc00f08947 */ /* 0x004fea000383ffff */
[----:B------:R-:W-:Y:S05]  /*a440*/  BRA `(.L_x_170) ;  /* 0xffffff8800f47947 */ /* 0x000fea000383ffff */
.L_x_56:
[----:B------:R-:W-:-:S07]  /*a450*/  MOV R2, UR4 ;  /* 0x0000000400027c02 */ /* 0x000fce0008000f00 */
.L_x_171:
[----:B-1----:R1:W2:Y:S02]  /*a460*/  SYNCS.PHASECHK.TRANS64.TRYWAIT P0, [R2+URZ+0xd0], R5 ;  /* 0x0000d005020075a7 */ /* 0x0022a400080011ff */
[----:B--2---:R-:W-:Y:S05]  /*a470*/  @!P0 NANOSLEEP.SYNCS 0x989680 ;  /* 0x009896800000895d */ /* 0x004fea0003900000 */
[----:B------:R-:W2:Y:S02]  /*a480*/  @!P0 SYNCS.PHASECHK.TRANS64 P0, [R2+URZ+0xd0], R5 ;  /* 0x0000d005020085a7 */ /* 0x000ea400080010ff */
[----:B--2---:R-:W-:Y:S05]  /*a490*/  @!P0 BRA `(.L_x_171) ;  /* 0xfffffffc00f08947 */ /* 0x004fea000383ffff */
[----:B------:R-:W-:Y:S05]  /*a4a0*/  BRA `(.L_x_172) ;  /* 0xffffff8c00047947 */ /* 0x000fea000383ffff */
.L_x_57:
[----:B-1----:R1:W2:Y:S02]  /*a4b0*/  SYNCS.PHASECHK.TRANS64.TRYWAIT P1, [R2+URZ+0xc0], R5 ;  /* 0x0000c005020075a7 */ /* 0x0022a400080211ff */
[----:B--2---:R-:W-:Y:S05]  /*a4c0*/  @!P1 NANOSLEEP.SYNCS 0x989680 ;  /* 0x009896800000995d */ /* 0x004fea0003900000 */
[----:B------:R-:W2:Y:S02]  /*a4d0*/  @!P1 SYNCS.PHASECHK.TRANS64 P1, [R2+URZ+0xc0], R5 ;  /* 0x0000c005020095a7 */ /* 0x000ea400080210ff */
[----:B--2---:R-:W-:Y:S05]  /*a4e0*/  @!P1 BRA `(.L_x_57) ;  /* 0xfffffffc00f09947 */ /* 0x004fea000383ffff */
[----:B------:R-:W-:Y:S05]  /*a4f0*/  BRA `(.L_x_173) ;  /* 0xffffff8c00347947 */ /* 0x000fea000383ffff */
.L_x_60:
[----:B------:R-:W-:-:S07]  /*a500*/  MOV R0, UR4 ;  /* 0x0000000400007c02 */ /* 0x000fce0008000f00 */
.L_x_174:
[----:B-1----:R1:W2:Y:S02]  /*a510*/  SYNCS.PHASECHK.TRANS64.TRYWAIT P0, [R0+URZ+0xd0], R3 ;  /* 0x0000d003000075a7 */ /* 0x0022a400080011ff */
[----:B--2---:R-:W-:Y:S05]  /*a520*/  @!P0 NANOSLEEP.SYNCS 0x989680 ;  /* 0x009896800000895d */ /* 0x004fea0003900000 */
[----:B------:R-:W2:Y:S02]  /*a530*/  @!P0 SYNCS.PHASECHK.TRANS64 P0, [R0+URZ+0xd0], R3 ;  /* 0x0000d003000085a7 */ /* 0x000ea400080010ff */
[----:B--2---:R-:W-:Y:S05]  /*a540*/  @!P0 BRA `(.L_x_174) ;  /* 0xfffffffc00f08947 */ /* 0x004fea000383ffff */
[----:B------:R-:W-:Y:S05]  /*a550*/  BRA `(.L_x_59) ;  /* 0xffffff8c00887947 */ /* 0x000fea000383ffff */
.L_x_69:
[----:B-1----:R-:W-:-:S04]  /*a560*/  MOV R0, UR5 ;  /* 0x0000000500007c02 */ /* 0x002fc80008000f00 */
[----:B------:R1:W2:Y:S03]  /*a570*/  SYNCS.PHASECHK.TRANS64.TRYWAIT P0, [R0+URZ+0x8], R7 ;  /* 0x00000807000075a7 */ /* 0x0002a600080011ff */
[----:B--2---:R-:W-:Y:S05]  /*a580*/  @!P0 NANOSLEEP.SYNCS 0x989680 ;  /* 0x009896800000895d */ /* 0x004fea0003900000 */
[----:B------:R-:W2:Y:S02]  /*a590*/  @!P0 SYNCS.PHASECHK.TRANS64 P0, [R0+URZ+0x8], R7 ;  /* 0x00000807000085a7 */ /* 0x000ea400080010ff */
[----:B--2---:R-:W-:Y:S05]  /*a5a0*/  @!P0 BRA `(.L_x_69) ;  /* 0xfffffffc00ec8947 */ /* 0x004fea000383ffff */
[----:B------:R-:W-:Y:S05]  /*a5b0*/  BRA `(.L_x_68) ;  /* 0xffffff90003c7947 */ /* 0x000fea000383ffff */
.L_x_71:
[----:B------:R-:W-:Y:S01]  /*a5c0*/  BSSY B0, `(.L_x_175) ;  /* 0x0000006000007945 */ /* 0x000fe20003800000 */
[----:B------:R-:W-:-:S07]  /*a5d0*/  MOV R15, 0xffffffff ;  /* 0xffffffff000f7802 */ /* 0x000fce0000000f00 */
[----:B-1---5:R-:W-:Y:S05]  /*a5e0*/  WARPSYNC.COLLECTIVE R15, `(.L_x_176) ;  /* 0x000000000f0c7348 */ /* 0x022fea0003c00000 */
[----:B------:R-:W-:Y:S02]  /*a5f0*/  ELECT P6, UR79, PT ;  /* 0x00000000004f782f */ /* 0x000fe400038c0000 */
[----:B------:R-:W-:Y:S01]  /*a600*/  MOV R14, UR79 ;  /* 0x0000004f000e7c02 */ /* 0x000fe20008000f00 */
[----:B-1---5:R-:W-:Y:S10]  /*a610*/  ENDCOLLECTIVE ;  /* 0x000000000000791b */ /* 0x022ff40003800000 */
.L_x_176:
[----:B------:R-:W-:Y:S05]  /*a620*/  BSYNC B0 ;  /* 0x0000000000007941 */ /* 0x000fea0003800000 */
.L_x_175:
[----:B------:R-:W-:Y:S01]  /*a630*/  PLOP3.LUT P0, PT, P6, PT, PT, 0x80, 0x8 ;  /* 0x000000000008781c */ /* 0x000fe2000370f070 */
[----:B------:R-:W-:-:S12]  /*a640*/  BRA `(.L_x_177) ;  /* 0xffffff9000687947 */ /* 0x000fd8000383ffff */
.L_x_73:
[----:B-1----:R-:W-:-:S04]  /*a650*/  MOV R0, UR5 ;  /* 0x0000000500007c02 */ /* 0x002fc80008000f00 */
[----:B------:R1:W2:Y:S03]  /*a660*/  SYNCS.PHASECHK.TRANS64.TRYWAIT P0, [R0+URZ+0x8], R5 ;  /* 0x00000805000075a7 */ /* 0x0002a600080011ff */
[----:B--2---:R-:W-:Y:S05]  /*a670*/  @!P0 NANOSLEEP.SYNCS 0x989680 ;  /* 0x009896800000895d */ /* 0x004fea0003900000 */
[----:B------:R-:W2:Y:S02]  /*a680*/  @!P0 SYNCS.PHASECHK.TRANS64 P0, [R0+URZ+0x8], R5 ;  /* 0x00000805000085a7 */ /* 0x000ea400080010ff */
[----:B--2---:R-:W-:Y:S05]  /*a690*/  @!P0 BRA `(.L_x_73) ;  /* 0xfffffffc00ec8947 */ /* 0x004fea000383ffff */
[----:B------:R-:W-:Y:S05]  /*a6a0*/  BRA `(.L_x_72) ;  /* 0xffffff90006c7947 */ /* 0x000fea000383ffff */
.L_x_74:
[----:B-1----:R1:W2:Y:S02]  /*a6b0*/  SYNCS.PHASECHK.TRANS64.TRYWAIT P0, [R0+URZ+0xc0], R5 ;  /* 0x0000c005000075a7 */ /* 0x0022a400080011ff */
[----:B--2---:R-:W-:Y:S05]  /*a6c0*/  @!P0 NANOSLEEP.SYNCS 0x989680 ;  /* 0x009896800000895d */ /* 0x004fea0003900000 */
[----:B------:R-:W2:Y:S02]  /*a6d0*/  @!P0 SYNCS.PHASECHK.TRANS64 P0, [R0+URZ+0xc0], R5 ;  /* 0x0000c005000085a7 */ /* 0x000ea400080010ff */
[----:B--2---:R-:W-:Y:S05]  /*a6e0*/  @!P0 BRA `(.L_x_74) ;  /* 0xfffffffc00f08947 */ /* 0x004fea000383ffff */
[----:B------:R-:W-:Y:S05]  /*a6f0*/  BRA `(.L_x_178) ;  /* 0xffffff9400e87947 */ /* 0x000fea000383ffff */
.L_x_76:
[----:B------:R-:W-:-:S07]  /*a700*/  MOV R0, UR56 ;  /* 0x0000003800007c02 */ /* 0x000fce0008000f00 */
.L_x_179:
[----:B-1----:R1:W2:Y:S02]  /*a710*/  SYNCS.PHASECHK.TRANS64.TRYWAIT P0, [R0+URZ+0xf0], R5 ;  /* 0x0000f005000075a7 */ /* 0x0022a400080011ff */
[----:B--2---:R-:W-:Y:S05]  /*a720*/  @!P0 NANOSLEEP.SYNCS 0x989680 ;  /* 0x009896800000895d */ /* 0x004fea0003900000 */
[----:B------:R-:W2:Y:S02]  /*a730*/  @!P0 SYNCS.PHASECHK.TRANS64 P0, [R0+URZ+0xf0], R5 ;  /* 0x0000f005000085a7 */ /* 0x000ea400080010ff */
[----:B--2---:R-:W-:Y:S05]  /*a740*/  @!P0 BRA `(.L_x_179) ;  /* 0xfffffffc00f08947 */ /* 0x004fea000383ffff */
[----:B------:R-:W-:Y:S05]  /*a750*/  BRA `(.L_x_180) ;  /* 0xffffff9800347947 */ /* 0x000fea000383ffff */
.L_x_79:
[----:B------:R-:W-:Y:S07]  /*a760*/  MOV R0, UR7 ;  /* 0x0000000700007c02 */ /* 0x000fee0008000f00 */
.L_x_181:
[----:B-1----:R1:W2:Y:S02]  /*a770*/  SYNCS.PHASECHK.TRANS64.TRYWAIT P0, [R0+URZ], R5 ;  /* 0x00000005000075a7 */ /* 0x0022a400080011ff */
[----:B--2---:R-:W-:Y:S05]  /*a780*/  @!P0 NANOSLEEP.SYNCS 0x989680 ;  /* 0x009896800000895d */ /* 0x004fea0003900000 */
[----:B------:R-:W2:Y:S02]  /*a790*/  @!P0 SYNCS.PHASECHK.TRANS64 P0, [R0+URZ], R5 ;  /* 0x00000005000085a7 */ /* 0x000ea400080010ff */
[----:B--2---:R-:W-:Y:S05]  /*a7a0*/  @!P0 BRA `(.L_x_181) ;  /* 0xfffffffc00f08947 */ /* 0x004fea000383ffff */
[----:B------:R-:W-:Y:S05]  /*a7b0*/  BRA `(.L_x_78) ;  /* 0xffffff9800487947 */ /* 0x000fea000383ffff */
.L_x_83:
[----:B-1----:R-:W-:-:S07]  /*a7c0*/  MOV R0, UR4 ;  /* 0x0000000400007c02 */ /* 0x002fce0008000f00 */
.L_x_182:
[----:B-1----:R1:W2:Y:S02]  /*a7d0*/  SYNCS.PHASECHK.TRANS64.TRYWAIT P0, [R0+URZ], R3 ;  /* 0x00000003000075a7 */ /* 0x0022a400080011ff */
[----:B--2---:R-:W-:Y:S05]  /*a7e0*/  @!P0 NANOSLEEP.SYNCS 0x989680 ;  /* 0x009896800000895d */ /* 0x004fea0003900000 */
[----:B------:R-:W2:Y:S02]  /*a7f0*/  @!P0 SYNCS.PHASECHK.TRANS64 P0, [R0+URZ], R3 ;  /* 0x00000003000085a7 */ /* 0x000ea400080010ff */
[----:B--2---:R-:W-:Y:S05]  /*a800*/  @!P0 BRA `(.L_x_182) ;  /* 0xfffffffc00f08947 */ /* 0x004fea000383ffff */
[----:B------:R-:W-:Y:S05]  /*a810*/  BRA `(.L_x_183) ;  /* 0xffffff9c00587947 */ /* 0x000fea000383ffff */
.L_x_86:
[----:B------:R-:W-:-:S07]  /*a820*/  MOV R0, UR31 ;  /* 0x0000001f00007c02 */ /* 0x000fce0008000f00 */
.L_x_184:
[----:B-1----:R1:W2:Y:S02]  /*a830*/  SYNCS.PHASECHK.TRANS64.TRYWAIT P1, [R0+URZ+0x120], R3 ;  /* 0x00012003000075a7 */ /* 0x0022a400080211ff */
[----:B--2---:R-:W-:Y:S05]  /*a840*/  @!P1 NANOSLEEP.SYNCS 0x989680 ;  /* 0x009896800000995d */ /* 0x004fea0003900000 */
[----:B------:R-:W2:Y:S02]  /*a850*/  @!P1 SYNCS.PHASECHK.TRANS64 P1, [R0+URZ+0x120], R3 ;  /* 0x00012003000095a7 */ /* 0x000ea400080210ff */
[----:B--2---:R-:W-:Y:S05]  /*a860*/  @!P1 BRA `(.L_x_184) ;  /* 0xfffffffc00f09947 */ /* 0x004fea000383ffff */
[----:B------:R-:W-:Y:S05]  /*a870*/  BRA `(.L_x_185) ;  /* 0xffffff9c00a47947 */ /* 0x000fea000383ffff */
.L_x_91:
[----:B-1----:R1:W2:Y:S02]  /*a880*/  SYNCS.PHASECHK.TRANS64.TRYWAIT P0, [R8+URZ+0xc0], R5 ;  /* 0x0000c005080075a7 */ /* 0x0022a400080011ff */
[----:B--2---:R-:W-:Y:S05]  /*a890*/  @!P0 NANOSLEEP.SYNCS 0x989680 ;  /* 0x009896800000895d */ /* 0x004fea0003900000 */
[----:B------:R-:W2:Y:S02]  /*a8a0*/  @!P0 SYNCS.PHASECHK.TRANS64 P0, [R8+URZ+0xc0], R5 ;  /* 0x0000c005080085a7 */ /* 0x000ea400080010ff */
[----:B--2---:R-:W-:Y:S05]  /*a8b0*/  @!P0 BRA `(.L_x_91) ;  /* 0xfffffffc00f08947 */ /* 0x004fea000383ffff */
[----:B------:R-:W-:Y:S05]  /*a8c0*/  BRA `(.L_x_186) ;  /* 0xffffffa000dc7947 */ /* 0x000fea000383ffff */
.L_x_94:
[----:B------:R-:W-:Y:S07]  /*a8d0*/  MOV R0, UR21 ;  /* 0x0000001500007c02 */ /* 0x000fee0008000f00 */
.L_x_187:
[----:B-1----:R1:W2:Y:S02]  /*a8e0*/  SYNCS.PHASECHK.TRANS64.TRYWAIT P1, [R0+URZ+0xb8], R5 ;  /* 0x0000b805000075a7 */ /* 0x0022a400080211ff */
[----:B--2---:R-:W-:Y:S05]  /*a8f0*/  @!P1 NANOSLEEP.SYNCS 0x989680 ;  /* 0x009896800000995d */ /* 0x004fea0003900000 */
[----:B------:R-:W2:Y:S02]  /*a900*/  @!P1 SYNCS.PHASECHK.TRANS64 P1, [R0+URZ+0xb8], R5 ;  /* 0x0000b805000095a7 */ /* 0x000ea400080210ff */
[----:B--2---:R-:W-:Y:S05]  /*a910*/  @!P1 BRA `(.L_x_187) ;  /* 0xfffffffc00f09947 */ /* 0x004fea000383ffff */
[----:B------:R-:W-:Y:S05]  /*a920*/  BRA `(.L_x_93) ;  /* 0xffffffa800587947 */ /* 0x000fea000383ffff */
.L_x_97:
[----:B-1----:R-:W-:Y:S07]  /*a930*/  MOV R5, UR21 ;  /* 0x0000001500057c02 */ /* 0x002fee0008000f00 */
.L_x_188:
[----:B-1----:R1:W2:Y:S02]  /*a940*/  SYNCS.PHASECHK.TRANS64.TRYWAIT P0, [R5+URZ+0x90], R4 ;  /* 0x00009004050075a7 */ /* 0x0022a400080011ff */
[----:B--2---:R-:W-:Y:S05]  /*a950*/  @!P0 NANOSLEEP.SYNCS 0x989680 ;  /* 0x009896800000895d */ /* 0x004fea0003900000 */
[----:B------:R-:W2:Y:S02]  /*a960*/  @!P0 SYNCS.PHASECHK.TRANS64 P0, [R5+URZ+0x90], R4 ;  /* 0x00009004050085a7 */ /* 0x000ea400080010ff */
[----:B--2---:R-:W-:Y:S05]  /*a970*/  @!P0 BRA `(.L_x_188) ;  /* 0xfffffffc00f08947 */ /* 0x004fea000383ffff */
[----:B------:R-:W-:Y:S05]  /*a980*/  BRA `(.L_x_189) ;  /* 0xffffffa800b07947 */ /* 0x000fea000383ffff */
.L_x_98:
[----:B------:R-:W-:Y:S07]  /*a990*/  MOV R5, UR21 ;  /* 0x0000001500057c02 */ /* 0x000fee0008000f00 */
.L_x_190:
[----:B-1----:R1:W2:Y:S02]  /*a9a0*/  SYNCS.PHASECHK.TRANS64.TRYWAIT P0, [R5+URZ+0x98], R4 ;  /* 0x00009804050075a7 */ /* 0x0022a400080011ff */
[----:B--2---:R-:W-:Y:S05]  /*a9b0*/  @!P0 NANOSLEEP.SYNCS 0x989680 ;  /* 0x009896800000895d */ /* 0x004fea0003900000 */
[----:B------:R-:W2:Y:S02]  /*a9c0*/  @!P0 SYNCS.PHASECHK.TRANS64 P0, [R5+URZ+0x98], R4 ;  /* 0x00009804050085a7 */ /* 0x000ea400080010ff */
[----:B--2---:R-:W-:Y:S05]  /*a9d0*/  @!P0 BRA `(.L_x_190) ;  /* 0xfffffffc00f08947 */ /* 0x004fea000383ffff */
[----:B------:R-:W-:Y:S05]  /*a9e0*/  BRA `(.L_x_191) ;  /* 0xffffffa800f07947 */ /* 0x000fea000383ffff */
.L_x_99:
[----:B-1----:R-:W-:Y:S07]  /*a9f0*/  MOV R5, UR21 ;  /* 0x0000001500057c02 */ /* 0x002fee0008000f00 */
.L_x_192:
[----:B-1----:R1:W2:Y:S02]  /*aa00*/  SYNCS.PHASECHK.TRANS64.TRYWAIT P0, [R5+URZ+0xa0], R4 ;  /* 0x0000a004050075a7 */ /* 0x0022a400080011ff */
[----:B--2---:R-:W-:Y:S05]  /*aa10*/  @!P0 NANOSLEEP.SYNCS 0x989680 ;  /* 0x009896800000895d */ /* 0x004fea0003900000 */
[----:B------:R-:W2:Y:S02]  /*aa20*/  @!P0 SYNCS.PHASECHK.TRANS64 P0, [R5+URZ+0xa0], R4 ;  /* 0x0000a004050085a7 */ /* 0x000ea400080010ff */
[----:B--2---:R-:W-:Y:S05]  /*aa30*/  @!P0 BRA `(.L_x_192) ;  /* 0xfffffffc00f08947 */ /* 0x004fea000383ffff */
[----:B------:R-:W-:Y:S05]  /*aa40*/  BRA `(.L_x_193) ;  /* 0xffffffac00387947 */ /* 0x000fea000383ffff */
.L_x_100:
[----:B-1----:R-:W-:Y:S07]  /*aa50*/  MOV R5, UR21 ;  /* 0x0000001500057c02 */ /* 0x002fee0008000f00 */
.L_x_194:
[----:B-1----:R1:W2:Y:S02]  /*aa60*/  SYNCS.PHASECHK.TRANS64.TRYWAIT P0, [R5+URZ+0xa8], R4 ;  /* 0x0000a804050075a7 */ /* 0x0022a400080011ff */
[----:B--2---:R-:W-:Y:S05]  /*aa70*/  @!P0 NANOSLEEP.SYNCS 0x989680 ;  /* 0x009896800000895d */ /* 0x004fea0003900000 */
[----:B------:R-:W2:Y:S02]  /*aa80*/  @!P0 SYNCS.PHASECHK.TRANS64 P0, [R5+URZ+0xa8], R4 ;  /* 0x0000a804050085a7 */ /* 0x000ea400080010ff */
[----:B--2---:R-:W-:Y:S05]  /*aa90*/  @!P0 BRA `(.L_x_194) ;  /* 0xfffffffc00f08947 */ /* 0x004fea000383ffff */
[----:B------:R-:W-:Y:S05]  /*aaa0*/  BRA `(.L_x_195) ;  /* 0xffffffac00847947 */ /* 0x000fea000383ffff */
.L_x_102:
[----:B------:R-:W-:-:S07]  /*aab0*/  MOV R0, UR21 ;  /* 0x0000001500007c02 */ /* 0x000fce0008000f00 */
.L_x_196:
[----:B-1----:R1:W2:Y:S02]  /*aac0*/  SYNCS.PHASECHK.TRANS64.TRYWAIT P0, [R0+URZ+0x90], R3 ;  /* 0x00009003000075a7 */ /* 0x0022a400080011ff */
[----:B--2---:R-:W-:Y:S05]  /*aad0*/  @!P0 NANOSLEEP.SYNCS 0x989680 ;  /* 0x009896800000895d */ /* 0x004fea0003900000 */
[----:B------:R-:W2:Y:S02]  /*aae0*/  @!P0 SYNCS.PHASECHK.TRANS64 P0, [R0+URZ+0x90], R3 ;  /* 0x00009003000085a7 */ /* 0x000ea400080010ff */
[----:B--2---:R-:W-:Y:S05]  /*aaf0*/  @!P0 BRA `(.L_x_196) ;  /* 0xfffffffc00f08947 */ /* 0x004fea000383ffff */
[----:B------:R-:W-:Y:S05]  /*ab00*/  BRA `(.L_x_197) ;  /* 0xffffffac00f87947 */ /* 0x000fea000383ffff */
.L_x_103:
[----:B-1----:R-:W-:-:S07]  /*ab10*/  MOV R0, UR21 ;  /* 0x0000001500007c02 */ /* 0x002fce0008000f00 */
.L_x_198:
[----:B-1----:R1:W2:Y:S02]  /*ab20*/  SYNCS.PHASECHK.TRANS64.TRYWAIT P0, [R0+URZ+0x98], R3 ;  /* 0x00009803000075a7 */ /* 0x0022a400080011ff */
[----:B--2---:R-:W-:Y:S05]  /*ab30*/  @!P0 NANOSLEEP.SYNCS 0x989680 ;  /* 0x009896800000895d */ /* 0x004fea0003900000 */
[----:B------:R-:W2:Y:S02]  /*ab40*/  @!P0 SYNCS.PHASECHK.TRANS64 P0, [R0+URZ+0x98], R3 ;  /* 0x00009803000085a7 */ /* 0x000ea400080010ff */
[----:B--2---:R-:W-:Y:S05]  /*ab50*/  @!P0 BRA `(.L_x_198) ;  /* 0xfffffffc00f08947 */ /* 0x004fea000383ffff */
[----:B------:R-:W-:Y:S05]  /*ab60*/  BRA `(.L_x_199) ;  /* 0xffffffac00e87947 */ /* 0x000fea000383ffff */
.L_x_104:
[----:B-1----:R-:W-:-:S07]  /*ab70*/  MOV R0, UR21 ;  /* 0x0000001500007c02 */ /* 0x002fce0008000f00 */
.L_x_200:
[----:B-1----:R1:W2:Y:S02]  /*ab80*/  SYNCS.PHASECHK.TRANS64.TRYWAIT P0, [R0+URZ+0xa0], R3 ;  /* 0x0000a003000075a7 */ /* 0x0022a400080011ff */
[----:B--2---:R-:W-:Y:S05]  /*ab90*/  @!P0 NANOSLEEP.SYNCS 0x989680 ;  /* 0x009896800000895d */ /* 0x004fea0003900000 */
[----:B------:R-:W2:Y:S02]  /*aba0*/  @!P0 SYNCS.PHASECHK.TRANS64 P0, [R0+URZ+0xa0], R3 ;  /* 0x0000a003000085a7 */ /* 0x000ea400080010ff */
[----:B--2---:R-:W-:Y:S05]  /*abb0*/  @!P0 BRA `(.L_x_200) ;  /* 0xfffffffc00f08947 */ /* 0x004fea000383ffff */
[----:B------:R-:W-:Y:S05]  /*abc0*/  BRA `(.L_x_201) ;  /* 0xffffffac00d87947 */ /* 0x000fea000383ffff */
.L_x_106:
[----:B-1----:R1:W2:Y:S02]  /*abd0*/  SYNCS.PHASECHK.TRANS64.TRYWAIT P0, [R3+URZ+0xc0], R0 ;  /* 0x0000c000030075a7 */ /* 0x0022a400080011ff */
[----:B--2---:R-:W-:Y:S05]  /*abe0*/  @!P0 NANOSLEEP.SYNCS 0x989680 ;  /* 0x009896800000895d */ /* 0x004fea0003900000 */
[----:B------:R-:W2:Y:S02]  /*abf0*/  @!P0 SYNCS.PHASECHK.TRANS64 P0, [R3+URZ+0xc0], R0 ;  /* 0x0000c000030085a7 */ /* 0x000ea400080010ff */
[----:B--2---:R-:W-:Y:S05]  /*ac00*/  @!P0 BRA `(.L_x_106) ;  /* 0xfffffffc00f08947 */ /* 0x004fea000383ffff */
[----:B------:R-:W-:Y:S05]  /*ac10*/  BRA `(.L_x_202) ;  /* 0xffffffb000987947 */ /* 0x000fea000383ffff */
.L_x_117:
[----:B-1----:R-:W-:Y:S04]  /*ac20*/  MOV R2, UR43 ;  /* 0x0000002b00027c02 */ /* 0x002fe80008000f00 */
[----:B------:R1:W2:Y:S03]  /*ac30*/  SYNCS.PHASECHK.TRANS64.TRYWAIT P1, [R2+URZ+0x70], R3 ;  /* 0x00007003020075a7 */ /* 0x0002a600080211ff */
[----:B--2---:R-:W-:Y:S05]  /*ac40*/  @!P1 NANOSLEEP.SYNCS 0x989680 ;  /* 0x009896800000995d */ /* 0x004fea0003900000 */
[----:B------:R-:W2:Y:S02]  /*ac50*/  @!P1 SYNCS.PHASECHK.TRANS64 P1, [R2+URZ+0x70], R3 ;  /* 0x00007003020095a7 */ /* 0x000ea400080210ff */
[----:B--2---:R-:W-:Y:S05]  /*ac60*/  @!P1 BRA `(.L_x_117) ;  /* 0xfffffffc00ec9947 */ /* 0x004fea000383ffff */
[----:B------:R-:W-:Y:S05]  /*ac70*/  BRA `(.L_x_116) ;  /* 0xffffffc000087947 */ /* 0x000fea000383ffff */
.L_x_119:
[----:B-1----:R1:W4:Y:S02]  /*ac80*/  SYNCS.PHASECHK.TRANS64.TRYWAIT P0, [R99+URZ+0xe0], R0 ;  /* 0x0000e000630075a7 */ /* 0x00232400080011ff */
[----:B----4-:R-:W-:Y:S05]  /*ac90*/  @!P0 NANOSLEEP.SYNCS 0x989680 ;  /* 0x009896800000895d */ /* 0x010fea0003900000 */
[----:B------:R-:W4:Y:S02]  /*aca0*/  @!P0 SYNCS.PHASECHK.TRANS64 P0, [R99+URZ+0xe0], R0 ;  /* 0x0000e000630085a7 */ /* 0x000f2400080010ff */
[----:B----4-:R-:W-:Y:S05]  /*acb0*/  @!P0 BRA `(.L_x_119) ;  /* 0xfffffffc00f08947 */ /* 0x010fea000383ffff */
[----:B------:R-:W-:Y:S05]  /*acc0*/  BRA `(.L_x_118) ;  /* 0xffffffc000307947 */ /* 0x000fea000383ffff */
.L_x_128:
[----:B---3--:R3:W4:Y:S02]  /*acd0*/  SYNCS.PHASECHK.TRANS64.TRYWAIT P0, [R3+URZ+0x70], R0 ;  /* 0x00007000030075a7 */ /* 0x00872400080011ff */
[----:B----4-:R-:W-:Y:S05]  /*ace0*/  @!P0 NANOSLEEP.SYNCS 0x989680 ;  /* 0x009896800000895d */ /* 0x010fea0003900000 */
[----:B------:R-:W4:Y:S02]  /*acf0*/  @!P0 SYNCS.PHASECHK.TRANS64 P0, [R3+URZ+0x70], R0 ;  /* 0x00007000030085a7 */ /* 0x000f2400080010ff */
[----:B----4-:R-:W-:Y:S05]  /*ad00*/  @!P0 BRA `(.L_x_128) ;  /* 0xfffffffc00f08947 */ /* 0x010fea000383ffff */
[----:B------:R-:W-:Y:S05]  /*ad10*/  BRA `(.L_x_127) ;  /* 0xffffffcc000c7947 */ /* 0x000fea000383ffff */
.L_x_136:
[----:B---3--:R3:W4:Y:S02]  /*ad20*/  SYNCS.PHASECHK.TRANS64.TRYWAIT P0, [R62+URZ+0x70], R5 ;  /* 0x000070053e0075a7 */ /* 0x00872400080011ff */
[----:B----4-:R-:W-:Y:S05]  /*ad30*/  @!P0 NANOSLEEP.SYNCS 0x989680 ;  /* 0x009896800000895d */ /* 0x010fea0003900000 */
[----:B------:R-:W4:Y:S02]  /*ad40*/  @!P0 SYNCS.PHASECHK.TRANS64 P0, [R62+URZ+0x70], R5 ;  /* 0x000070053e0085a7 */ /* 0x000f2400080010ff */
[----:B----4-:R-:W-:Y:S05]  /*ad50*/  @!P0 BRA `(.L_x_136) ;  /* 0xfffffffc00f08947 */ /* 0x010fea000383ffff */
[----:B------:R-:W-:Y:S05]  /*ad60*/  BRA `(.L_x_135) ;  /* 0xffffffd800107947 */ /* 0x000fea000383ffff */
.L_x_144:
[----:B---3--:R3:W4:Y:S02]  /*ad70*/  SYNCS.PHASECHK.TRANS64.TRYWAIT P0, [R62+URZ+0x70], R5 ;  /* 0x000070053e0075a7 */ /* 0x00872400080011ff */
[----:B----4-:R-:W-:Y:S05]  /*ad80*/  @!P0 NANOSLEEP.SYNCS 0x989680 ;  /* 0x009896800000895d */ /* 0x010fea0003900000 */
[----:B------:R-:W4:Y:S02]  /*ad90*/  @!P0 SYNCS.PHASECHK.TRANS64 P0, [R62+URZ+0x70], R5 ;  /* 0x000070053e0085a7 */ /* 0x000f2400080010ff */
[----:B----4-:R-:W-:Y:S05]  /*ada0*/  @!P0 BRA `(.L_x_144) ;  /* 0xfffffffc00f08947 */ /* 0x010fea000383ffff */
[----:B------:R-:W-:Y:S05]  /*adb0*/  BRA `(.L_x_143) ;  /* 0xffffffe400147947 */ /* 0x000fea000383ffff */
        .weak           $__internal_0_$__cuda_sm10x_tcgen05_guardrail_trap_col_being_dealloced_not_returned_by_alloc
        .type           $__internal_0_$__cuda_sm10x_tcgen05_guardrail_trap_col_being_dealloced_not_returned_by_alloc,@function
        .size           $__internal_0_$__cuda_sm10x_tcgen05_guardrail_trap_col_being_dealloced_not_returned_by_alloc,($__internal_1_$__cuda_sm10x_tcgen05_guardrail_trap_phase_invalid_during_alloc - $__internal_0_$__cuda_sm10x_tcgen05_guardrail_trap_col_being_dealloced_not_returned_by_alloc)
$__internal_0_$__cuda_sm10x_tcgen05_guardrail_trap_col_being_dealloced_not_returned_by_alloc:
[----:B------:R-:W-:Y:S05]  /*adc0*/  BPT.TRAP 0x1 ;  /* 0x000000040000795c */ /* 0x000fea0000300000 */
[----:B------:R-:W-:-:S04]  /*add0*/  HFMA2 R3, -RZ, RZ, 0, 0 ;  /* 0x00000000ff037431 */ /* 0x000fc800000001ff */
[----:B------:R-:W-:Y:S05]  /*ade0*/  RET.REL.NODEC R2 `(_ZN7cutlass13device_kernelINS_4gemm6kernel13GemmUniversalIN4cute5tupleIJiiiiEEENS1_10collective13CollectiveMmaINS1_46MainloopSm100TmaUmmaWarpSpecializedBlockScaledILi7ELi2ELi2ENS5_IJNS4_1CILi2EEENSA_ILi1EEESC_EEEEENS5_IJNSA_ILi256EEENSA_ILi128EEESG_EEENS5_IJNS_12float_e4m3_tENS_13float_ue8m0_tEEEENS5_IJNS5_IJlSC_lEEENS4_6LayoutINS5_IJNS5_IJNS5_IJNSA_ILi32EEENSA_ILi4EEEEEEiEEESQ_NS5_IJSC_iEEEEEENS5_IJNS5_IJNS5_IJNSA_ILi16EEESO_EEEiEEENS5_IJNS5_IJNSA_ILi0EEESC_EEENSA_ILi512EEEEEENS5_IJSW_iEEEEEEEEEEESK_S13_NS4_8TiledMMAINS4_8MMA_AtomIJNS4_27SM100_MMA_MXF8F6F4_2x1SM_SSISI_SI_fSJ_Li256ELi128ELNS4_4UMMA5MajorE0ELS18_0ELNS17_7ScaleInE0ELS19_0EEEEEENSM_INS5_IJSC_SC_SC_EEENS5_IJSW_SW_SW_EEEEENS5_IJNS4_10UnderscoreES1F_S1F_EEEEENS5_IJNS4_18SM100_TMA_2SM_LOADES1I_EEENS5_IJNS4_14ComposedLayoutINS4_7SwizzleILi3ELi4ELi3EEENS4_18smem_ptr_flag_bitsILi8EEENSM_INS5_IJNSA_ILi8EEESG_EEENS5_IJSG_SC_EEEEEEENSM_INS5_IJNS5_IJNS5_IJSP_SC_EEENS5_IJSN_SC_EEEEEESC_NS5_IJSO_SC_EEEEEENS5_IJNS5_IJNS5_IJSU_SY_EEESX_EEESW_NS5_IJSC_SY_EEEEEEEEEEEvNS4_8identityENS5_IJS1I_NS4_28SM100_TMA_2SM_LOAD_MULTICASTEEEES24_vS25_EENS_8epilogue10collective18CollectiveEpilogueINS29_23Sm100TmaWarpSpecializedILi4ELi2ELi32ELb1ELb0EEEJNS5_IJSG_SG_SG_EEENS5_IJNSM_ISG_SC_EENSM_ISN_SC_EEEEENS_10bfloat16_tESL_S2I_SL_NS29_6fusion15FusionCallbacksIS2D_NS2J_17LinearCombinationIS2I_fS2I_fLNS_15FloatRoundStyleE2EEES2E_S2H_JEEENS4_5SM1004TMEM4LOAD26SM100_TMEM_LOAD_32dp32b32xENS4_13SM90_TMA_LOADENS1K_INS1L_ILi2ELi4ELi3EEENS1N_ILi16EEENSM_INS5_IJS1P_SN_EEES1V_EEEENS4_39AutoVectorizingCopyWithAssumedAlignmentILi128EEENS4_14SM90_TMA_STOREES2Y_S30_S30_EEEvvEEEEvNT_6ParamsE) ;  /* 0xffffff5002847950 */ /* 0x000fea0003c3ffff */
        .weak           $__internal_1_$__cuda_sm10x_tcgen05_guardrail_trap_phase_invalid_during_alloc
        .type           $__internal_1_$__cuda_sm10x_tcgen05_guardrail_trap_phase_invalid_during_alloc,@function
        .size           $__internal_1_$__cuda_sm10x_tcgen05_guardrail_trap_phase_invalid_during_alloc,($__internal_2_$__cuda_sm10x_tcgen05_guardrail_trap_unallocated_columns_being_dealloced - $__internal_1_$__cuda_sm10x_tcgen05_guardrail_trap_phase_invalid_during_alloc)
$__internal_1_$__cuda_sm10x_tcgen05_guardrail_trap_phase_invalid_during_alloc:
[----:B------:R-:W-:Y:S05]  /*adf0*/  BPT.TRAP 0x1 ;  /* 0x000000040000795c */ /* 0x000fea0000300000 */
[----:B------:R-:W-:-:S04]  /*ae00*/  MOV R5, 0x0 ;  /* 0x0000000000057802 */ /* 0x000fc80000000f00 */
[----:B------:R-:W-:Y:S05]  /*ae10*/  RET.REL.NODEC R4 `(_ZN7cutlass13device_kernelINS_4gemm6kernel13GemmUniversalIN4cute5tupleIJiiiiEEENS1_10collective13CollectiveMmaINS1_46MainloopSm100TmaUmmaWarpSpecializedBlockScaledILi7ELi2ELi2ENS5_IJNS4_1CILi2EEENSA_ILi1EEESC_EEEEENS5_IJNSA_ILi256EEENSA_ILi128EEESG_EEENS5_IJNS_12float_e4m3_tENS_13float_ue8m0_tEEEENS5_IJNS5_IJlSC_lEEENS4_6LayoutINS5_IJNS5_IJNS5_IJNSA_ILi32EEENSA_ILi4EEEEEEiEEESQ_NS5_IJSC_iEEEEEENS5_IJNS5_IJNS5_IJNSA_ILi16EEESO_EEEiEEENS5_IJNS5_IJNSA_ILi0EEESC_EEENSA_ILi512EEEEEENS5_IJSW_iEEEEEEEEEEESK_S13_NS4_8TiledMMAINS4_8MMA_AtomIJNS4_27SM100_MMA_MXF8F6F4_2x1SM_SSISI_SI_fSJ_Li256ELi128ELNS4_4UMMA5MajorE0ELS18_0ELNS17_7ScaleInE0ELS19_0EEEEEENSM_INS5_IJSC_SC_SC_EEENS5_IJSW_SW_SW_EEEEENS5_IJNS4_10UnderscoreES1F_S1F_EEEEENS5_IJNS4_18SM100_TMA_2SM_LOADES1I_EEENS5_IJNS4_14ComposedLayoutINS4_7SwizzleILi3ELi4ELi3EEENS4_18smem_ptr_flag_bitsILi8EEENSM_INS5_IJNSA_ILi8EEESG_EEENS5_IJSG_SC_EEEEEEENSM_INS5_IJNS5_IJNS5_IJSP_SC_EEENS5_IJSN_SC_EEEEEESC_NS5_IJSO_SC_EEEEEENS5_IJNS5_IJNS5_IJSU_SY_EEESX_EEESW_NS5_IJSC_SY_EEEEEEEEEEEvNS4_8identityENS5_IJS1I_NS4_28SM100_TMA_2SM_LOAD_MULTICASTEEEES24_vS25_EENS_8epilogue10collective18CollectiveEpilogueINS29_23Sm100TmaWarpSpecializedILi4ELi2ELi32ELb1ELb0EEEJNS5_IJSG_SG_SG_EEENS5_IJNSM_ISG_SC_EENSM_ISN_SC_EEEEENS_10bfloat16_tESL_S2I_SL_NS29_6fusion15FusionCallbacksIS2D_NS2J_17LinearCombinationIS2I_fS2I_fLNS_15FloatRoundStyleE2EEES2E_S2H_JEEENS4_5SM1004TMEM4LOAD26SM100_TMEM_LOAD_32dp32b32xENS4_13SM90_TMA_LOADENS1K_INS1L_ILi2ELi4ELi3EEENS1N_ILi16EEENSM_INS5_IJS1P_SN_EEES1V_EEEENS4_39AutoVectorizingCopyWithAssumedAlignmentILi128EEENS4_14SM90_TMA_STOREES2Y_S30_S30_EEEvvEEEEvNT_6ParamsE) ;  /* 0xffffff5004787950 */ /* 0x000fea0003c3ffff */
        .weak           $__internal_2_$__cuda_sm10x_tcgen05_guardrail_trap_unallocated_columns_being_dealloced
        .type           $__internal_2_$__cuda_sm10x_tcgen05_guardrail_trap_unallocated_columns_being_dealloced,@function
        .size           $__internal_2_$__cuda_sm10x_tcgen05_guardrail_trap_unallocated_columns_being_dealloced,(.L_x_204 - $__internal_2_$__cuda_sm10x_tcgen05_guardrail_trap_unallocated_columns_being_dealloced)
$__internal_2_$__cuda_sm10x_tcgen05_guardrail_trap_unallocated_columns_being_dealloced:
[----:B------:R-:W-:Y:S05]  /*ae20*/  BPT.TRAP 0x1 ;  /* 0x000000040000795c */ /* 0x000fea0000300000 */
[----:B------:R-:W-:-:S04]  /*ae30*/  HFMA2 R3, -RZ, RZ, 0, 0 ;  /* 0x00000000ff037431 */ /* 0x000fc800000001ff */
[----:B------:R-:W-:Y:S05]  /*ae40*/  RET.REL.NODEC R2 `(_ZN7cutlass13device_kernelINS_4gemm6kernel13GemmUniversalIN4cute5tupleIJiiiiEEENS1_10collective13CollectiveMmaINS1_46MainloopSm100TmaUmmaWarpSpecializedBlockScaledILi7ELi2ELi2ENS5_IJNS4_1CILi2EEENSA_ILi1EEESC_EEEEENS5_IJNSA_ILi256EEENSA_ILi128EEESG_EEENS5_IJNS_12float_e4m3_tENS_13float_ue8m0_tEEEENS5_IJNS5_IJlSC_lEEENS4_6LayoutINS5_IJNS5_IJNS5_IJNSA_ILi32EEENSA_ILi4EEEEEEiEEESQ_NS5_IJSC_iEEEEEENS5_IJNS5_IJNS5_IJNSA_ILi16EEESO_EEEiEEENS5_IJNS5_IJNSA_ILi0EEESC_EEENSA_ILi512EEEEEENS5_IJSW_iEEEEEEEEEEESK_S13_NS4_8TiledMMAINS4_8MMA_AtomIJNS4_27SM100_MMA_MXF8F6F4_2x1SM_SSISI_SI_fSJ_Li256ELi128ELNS4_4UMMA5MajorE0ELS18_0ELNS17_7ScaleInE0ELS19_0EEEEEENSM_INS5_IJSC_SC_SC_EEENS5_IJSW_SW_SW_EEEEENS5_IJNS4_10UnderscoreES1F_S1F_EEEEENS5_IJNS4_18SM100_TMA_2SM_LOADES1I_EEENS5_IJNS4_14ComposedLayoutINS4_7SwizzleILi3ELi4ELi3EEENS4_18smem_ptr_flag_bitsILi8EEENSM_INS5_IJNSA_ILi8EEESG_EEENS5_IJSG_SC_EEEEEEENSM_INS5_IJNS5_IJNS5_IJSP_SC_EEENS5_IJSN_SC_EEEEEESC_NS5_IJSO_SC_EEEEEENS5_IJNS5_IJNS5_IJSU_SY_EEESX_EEESW_NS5_IJSC_SY_EEEEEEEEEEEvNS4_8identityENS5_IJS1I_NS4_28SM100_TMA_2SM_LOAD_MULTICASTEEEES24_vS25_EENS_8epilogue10collective18CollectiveEpilogueINS29_23Sm100TmaWarpSpecializedILi4ELi2ELi32ELb1ELb0EEEJNS5_IJSG_SG_SG_EEENS5_IJNSM_ISG_SC_EENSM_ISN_SC_EEEEENS_10bfloat16_tESL_S2I_SL_NS29_6fusion15FusionCallbacksIS2D_NS2J_17LinearCombinationIS2I_fS2I_fLNS_15FloatRoundStyleE2EEES2E_S2H_JEEENS4_5SM1004TMEM4LOAD26SM100_TMEM_LOAD_32dp32b32xENS4_13SM90_TMA_LOADENS1K_INS1L_ILi2ELi4ELi3EEENS1N_ILi16EEENSM_INS5_IJS1P_SN_EEES1V_EEEENS4_39AutoVectorizingCopyWithAssumedAlignmentILi128EEENS4_14SM90_TMA_STOREES2Y_S30_S30_EEEvvEEEEvNT_6ParamsE) ;  /* 0xffffff50026c7950 */ /* 0x000fea0003c3ffff */
.L_x_203:
[----:B------:R-:W-:-:S00]  /*ae50*/  BRA `(.L_x_203) ;  /* 0xfffffffc00fc7947 */ /* 0x000fc0000383ffff */
[----:B------:R-:W-:-:S00]  /*ae60*/  NOP ;  /* 0x0000000000007918 */ /* 0x000fc00000000000 */
        /* <DEDUP_REMOVED lines=9> */
.L_x_204:


//--------------------- .nv.global.init           --------------------------
	.section	.nv.global.init,"aw",@progbits
.nv.global.init:
	.type		$str$27,@object
	.size		$str$27,($str$28 - $str$27)
$str$27:
        /*0000*/ 	.byte	0x28, 0x61, 0x64, 0x64, 0x72, 0x65, 0x73, 0x73, 0x20, 0x26, 0x20, 0x6d, 0x61, 0x73, 0x6b, 0x29
        /*0010*/ 	.byte	0x20, 0x3d, 0x3d, 0x20, 0x30, 0x00
	.type		$str$28,@object
	.size		$str$28,($str$26 - $str$28)
$str$28:
        /*0016*/ 	.byte	0x2f, 0x74, 0x6d, 0x70, 0x2f, 0x63, 0x75, 0x74, 0x6c, 0x61, 0x73, 0x73, 0x5f, 0x73, 0x77, 0x65
        /*0026*/ 	.byte	0x65, 0x70, 0x5f, 0x73, 0x72, 0x63, 0x2f, 0x69, 0x6e, 0x63, 0x6c, 0x75, 0x64, 0x65, 0x2f, 0x63
        /*0036*/ 	.byte	0x75, 0x74, 0x65, 0x2f, 0x70, 0x6f, 0x69, 0x6e, 0x74, 0x65, 0x72, 0x5f, 0x66, 0x6c, 0x61, 0x67
        /*0046*/ 	.byte	0x67, 0x65, 0x64, 0x2e, 0x68, 0x70, 0x70, 0x00
	.type		$str$26,@object
	.size		$str$26,($str$25 - $str$26)
$str$26:
        /*004e*/ 	.byte	0x2f, 0x74, 0x6d, 0x70, 0x2f, 0x63, 0x75, 0x74, 0x6c, 0x61, 0x73, 0x73, 0x5f, 0x73, 0x77, 0x65
        /*005e*/ 	.byte	0x65, 0x70, 0x5f, 0x73, 0x72, 0x63, 0x2f, 0x69, 0x6e, 0x63, 0x6c, 0x75, 0x64, 0x65, 0x2f, 0x63
        /*006e*/ 	.byte	0x75, 0x74, 0x65, 0x2f, 0x61, 0x74, 0x6f, 0x6d, 0x2f, 0x63, 0x6f, 0x70, 0x79, 0x5f, 0x74, 0x72
        /*007e*/ 	.byte	0x61, 0x69, 0x74, 0x73, 0x5f, 0x73, 0x6d, 0x31, 0x30, 0x30, 0x2e, 0x68, 0x70, 0x70, 0x00
	.type		$str$25,@object
	.size		$str$25,(__unnamed_1 - $str$25)
$str$25:
        /*008d*/ 	.byte	0x28, 0x28, 0x75, 0x69, 0x6e, 0x74, 0x33, 0x32, 0x5f, 0x74, 0x28, 0x74, 0x68, 0x72, 0x65, 0x61
        /*009d*/ 	.byte	0x64, 0x49, 0x64, 0x78, 0x2e, 0x78, 0x29, 0x20, 0x2f, 0x20, 0x33, 0x32, 0x29, 0x20, 0x25, 0x20
        /*00ad*/ 	.byte	0x34, 0x29, 0x20, 0x3d, 0x3d, 0x20, 0x28, 0x28, 0x28, 0x74, 0x6d, 0x65, 0x6d, 0x5f, 0x61, 0x64
        /*00bd*/ 	.byte	0x64, 0x72, 0x20, 0x3e, 0x3e, 0x20, 0x31, 0x36, 0x29, 0x20, 0x2f, 0x20, 0x33, 0x32, 0x29, 0x20
        /*00cd*/ 	.byte	0x25, 0x20, 0x34, 0x29, 0x00
	.type		__unnamed_1,@object
	.size		__unnamed_1,(__unnamed_2 - __unnamed_1)
__unnamed_1:
        /*00d2*/ 	.byte	0x61, 0x75, 0x74, 0x6f, 0x20, 0x63, 0x75, 0x74, 0x65, 0x3a, 0x3a, 0x61, 0x73, 0x5f, 0x70, 0x6f
        /* <DEDUP_REMOVED lines=24> */
        /*0262*/ 	.byte	0x34, 0x30, 0x39, 0x36, 0x3e, 0x3e, 0x3e, 0x3e, 0x5d, 0x00
	.type		__unnamed_2,@object
	.size		__unnamed_2,(.L_2 - __unnamed_2)
__unnamed_2:
        /* <DEDUP_REMOVED lines=42> */
        /*050c*/ 	.byte	0x3e, 0x3e, 0x5d, 0x00
.L_2:


//--------------------- .nv.shared._ZN7cutlass13device_kernelINS_4gemm6kernel13GemmUniversalIN4cute5tupleIJiiiiEEENS1_10collective13CollectiveMmaINS1_46MainloopSm100TmaUmmaWarpSpecializedBlockScaledILi7ELi2ELi2ENS5_IJNS4_1CILi2EEENSA_ILi1EEESC_EEEEENS5_IJNSA_ILi256EEENSA_ILi128EEESG_EEENS5_IJNS_12float_e4m3_tENS_13float_ue8m0_tEEEENS5_IJNS5_IJlSC_lEEENS4_6LayoutINS5_IJNS5_IJNS5_IJNSA_ILi32EEENSA_ILi4EEEEEEiEEESQ_NS5_IJSC_iEEEEEENS5_IJNS5_IJNS5_IJNSA_ILi16EEESO_EEEiEEENS5_IJNS5_IJNSA_ILi0EEESC_EEENSA_ILi512EEEEEENS5_IJSW_iEEEEEEEEEEESK_S13_NS4_8TiledMMAINS4_8MMA_AtomIJNS4_27SM100_MMA_MXF8F6F4_2x1SM_SSISI_SI_fSJ_Li256ELi128ELNS4_4UMMA5MajorE0ELS18_0ELNS17_7ScaleInE0ELS19_0EEEEEENSM_INS5_IJSC_SC_SC_EEENS5_IJSW_SW_SW_EEEEENS5_IJNS4_10UnderscoreES1F_S1F_EEEEENS5_IJNS4_18SM100_TMA_2SM_LOADES1I_EEENS5_IJNS4_14ComposedLayoutINS4_7SwizzleILi3ELi4ELi3EEENS4_18smem_ptr_flag_bitsILi8EEENSM_INS5_IJNSA_ILi8EEESG_EEENS5_IJSG_SC_EEEEEEENSM_INS5_IJNS5_IJNS5_IJSP_SC_EEENS5_IJSN_SC_EEEEEESC_NS5_IJSO_SC_EEEEEENS5_IJNS5_IJNS5_IJSU_SY_EEESX_EEESW_NS5_IJSC_SY_EEEEEEEEEEEvNS4_8identityENS5_IJS1I_NS4_28SM100_TMA_2SM_LOAD_MULTICASTEEEES24_vS25_EENS_8epilogue10collective18CollectiveEpilogueINS29_23Sm100TmaWarpSpecializedILi4ELi2ELi32ELb1ELb0EEEJNS5_IJSG_SG_SG_EEENS5_IJNSM_ISG_SC_EENSM_ISN_SC_EEEEENS_10bfloat16_tESL_S2I_SL_NS29_6fusion15FusionCallbacksIS2D_NS2J_17LinearCombinationIS2I_fS2I_fLNS_15FloatRoundStyleE2EEES2E_S2H_JEEENS4_5SM1004TMEM4LOAD26SM100_TMEM_LOAD_32dp32b32xENS4_13SM90_TMA_LOADENS1K_INS1L_ILi2ELi4ELi3EEENS1N_ILi16EEENSM_INS5_IJS1P_SN_EEES1V_EEEENS4_39AutoVectorizingCopyWithAssumedAlignmentILi128EEENS4_14SM90_TMA_STOREES2Y_S30_S30_EEEvvEEEEvNT_6ParamsE --------------------------
	.section	.nv.shared._ZN7cutlass13device_kernelINS_4gemm6kernel13GemmUniversalIN4cute5tupleIJiiiiEEENS1_10collective13CollectiveMmaINS1_46MainloopSm100TmaUmmaWarpSpecializedBlockScaledILi7ELi2ELi2ENS5_IJNS4_1CILi2EEENSA_ILi1EEESC_EEEEENS5_IJNSA_ILi256EEENSA_ILi128EEESG_EEENS5_IJNS_12float_e4m3_tENS_13float_ue8m0_tEEEENS5_IJNS5_IJlSC_lEEENS4_6LayoutINS5_IJNS5_IJNS5_IJNSA_ILi32EEENSA_ILi4EEEEEEiEEESQ_NS5_IJSC_iEEEEEENS5_IJNS5_IJNS5_IJNSA_ILi16EEESO_EEEiEEENS5_IJNS5_IJNSA_ILi0EEESC_EEENSA_ILi512EEEEEENS5_IJSW_iEEEEEEEEEEESK_S13_NS4_8TiledMMAINS4_8MMA_AtomIJNS4_27SM100_MMA_MXF8F6F4_2x1SM_SSISI_SI_fSJ_Li256ELi128ELNS4_4UMMA5MajorE0ELS18_0ELNS17_7ScaleInE0ELS19_0EEEEEENSM_INS5_IJSC_SC_SC_EEENS5_IJSW_SW_SW_EEEEENS5_IJNS4_10UnderscoreES1F_S1F_EEEEENS5_IJNS4_18SM100_TMA_2SM_LOADES1I_EEENS5_IJNS4_14ComposedLayoutINS4_7SwizzleILi3ELi4ELi3EEENS4_18smem_ptr_flag_bitsILi8EEENSM_INS5_IJNSA_ILi8EEESG_EEENS5_IJSG_SC_EEEEEEENSM_INS5_IJNS5_IJNS5_IJSP_SC_EEENS5_IJSN_SC_EEEEEESC_NS5_IJSO_SC_EEEEEENS5_IJNS5_IJNS5_IJSU_SY_EEESX_EEESW_NS5_IJSC_SY_EEEEEEEEEEEvNS4_8identityENS5_IJS1I_NS4_28SM100_TMA_2SM_LOAD_MULTICASTEEEES24_vS25_EENS_8epilogue10collective18CollectiveEpilogueINS29_23Sm100TmaWarpSpecializedILi4ELi2ELi32ELb1ELb0EEEJNS5_IJSG_SG_SG_EEENS5_IJNSM_ISG_SC_EENSM_ISN_SC_EEEEENS_10bfloat16_tESL_S2I_SL_NS29_6fusion15FusionCallbacksIS2D_NS2J_17LinearCombinationIS2I_fS2I_fLNS_15FloatRoundStyleE2EEES2E_S2H_JEEENS4_5SM1004TMEM4LOAD26SM100_TMEM_LOAD_32dp32b32xENS4_13SM90_TMA_LOADENS1K_INS1L_ILi2ELi4ELi3EEENS1N_ILi16EEENSM_INS5_IJS1P_SN_EEES1V_EEEENS4_39AutoVectorizingCopyWithAssumedAlignmentILi128EEENS4_14SM90_TMA_STOREES2Y_S30_S30_EEEvvEEEEvNT_6ParamsE,"aw",@nobits
	.sectionflags	@""
	.align	16
	.zero		1024


//--------------------- .nv.shared.reserved.0     --------------------------
	.section	.nv.shared.reserved.0,"aw",@nobits
	.weak		__nv_reservedSMEM_offset_0_alias
	.size		__nv_reservedSMEM_offset_0_alias, 0, 64
	.other		__nv_reservedSMEM_offset_0_alias,@"STO_CUDA_RESERVED_SHARED STV_DEFAULT"
__nv_reservedSMEM_offset_0_alias:
	.zero		0
.nv.shared.reserved.0:
	.zero		64
	.weak		__nv_reservedSMEM_tcgen05_partition
	.type		__nv_reservedSMEM_tcgen05_partition,@object
	.size		__nv_reservedSMEM_tcgen05_partition,(.L_0 - __nv_reservedSMEM_tcgen05_partition)
__nv_reservedSMEM_tcgen05_partition:
	.zero		32
.L_0:


//--------------------- .nv.global                --------------------------
	.section	.nv.global,"aw",@nobits
.nv.global:
	.type		_ZN40_INTERNAL_c2ef6a77_4_k_cu_b51e1388_363764cute1_E,@object
	.size		_ZN40_INTERNAL_c2ef6a77_4_k_cu_b51e1388_363764cute1_E,(_ZN40_INTERNAL_c2ef6a77_4_k_cu_b51e1388_363764cuda3std3__45__cpo6cbeginE - _ZN40_INTERNAL_c2ef6a77_4_k_cu_b51e1388_363764cute1_E)
_ZN40_INTERNAL_c2ef6a77_4_k_cu_b51e1388_363764cute1_E:
	.zero		1
	.type		_ZN40_INTERNAL_c2ef6a77_4_k_cu_b51e1388_363764cuda3std3__45__cpo6cbeginE,@object
	.size		_ZN40_INTERNAL_c2ef6a77_4_k_cu_b51e1388_363764cuda3std3__45__cpo6cbeginE,(_ZN40_INTERNAL_c2ef6a77_4_k_cu_b51e1388_363764cuda3std3__48in_placeE - _ZN40_INTERNAL_c2ef6a77_4_k_cu_b51e1388_363764cuda3std3__45__cpo6cbeginE)
_ZN40_INTERNAL_c2ef6a77_4_k_cu_b51e1388_363764cuda3std3__45__cpo6cbeginE:
	.zero		1
	.type		_ZN40_INTERNAL_c2ef6a77_4_k_cu_b51e1388_363764cuda3std3__48in_placeE,@object
	.size		_ZN40_INTERNAL_c2ef6a77_4_k_cu_b51e1388_363764cuda3std3__48in_placeE,(_ZN40_INTERNAL_c2ef6a77_4_k_cu_b51e1388_363764cuda3std6ranges3__45__cpo9iter_moveE - _ZN40_INTERNAL_c2ef6a77_4_k_cu_b51e1388_363764cuda3std3__48in_placeE)
_ZN40_INTERNAL_c2ef6a77_4_k_cu_b51e1388_363764cuda3std3__48in_placeE:
	.zero		1
	.type		_ZN40_INTERNAL_c2ef6a77_4_k_cu_b51e1388_363764cuda3std6ranges3__45__cpo9iter_moveE,@object
	.size		_ZN40_INTERNAL_c2ef6a77_4_k_cu_b51e1388_363764cuda3std6ranges3__45__cpo9iter_moveE,(_ZN40_INTERNAL_c2ef6a77_4_k_cu_b51e1388_363764cuda3std3__45__cpo5beginE - _ZN40_INTERNAL_c2ef6a77_4_k_cu_b51e1388_363764cuda3std6ranges3__45__cpo9iter_moveE)
_ZN40_INTERNAL_c2ef6a77_4_k_cu_b51e1388_363764cuda3std6ranges3__45__cpo9iter_moveE:
	.zero		1
	.type		_ZN40_INTERNAL_c2ef6a77_4_k_cu_b51e1388_363764cuda3std3__45__cpo5beginE,@object
	.size		_ZN40_INTERNAL_c2ef6a77_4_k_cu_b51e1388_363764cuda3std3__45__cpo5beginE,(_ZN40_INTERNAL_c2ef6a77_4_k_cu_b51e1388_363764cuda3std3__442_GLOBAL__N__c2ef6a77_4_k_cu_b51e1388_363766ignoreE - _ZN40_INTERNAL_c2ef6a77_4_k_cu_b51e1388_363764cuda3std3__45__cpo5beginE)
_ZN40_INTERNAL_c2ef6a77_4_k_cu_b51e1388_363764cuda3std3__45__cpo5beginE:
	.zero		1
	.type		_ZN40_INTERNAL_c2ef6a77_4_k_cu_b51e1388_363764cuda3std3__442_GLOBAL__N__c2ef6a77_4_k_cu_b51e1388_363766ignoreE,@object
	.size		_ZN40_INTERNAL_c2ef6a77_4_k_cu_b51e1388_363764cuda3std3__442_GLOBAL__N__c2ef6a77_4_k_cu_b51e1388_363766ignoreE,(_ZN40_INTERNAL_c2ef6a77_4_k_cu_b51e1388_363764cute7productE - _ZN40_INTERNAL_c2ef6a77_4_k_cu_b51e1388_363764cuda3std3__442_GLOBAL__N__c2ef6a77_4_k_cu_b51e1388_363766ignoreE)
_ZN40_INTERNAL_c2ef6a77_4_k_cu_b51e1388_363764cuda3std3__442_GLOBAL__N__c2ef6a77_4_k_cu_b51e1388_363766ignoreE:
	.zero		1
	.type		_ZN40_INTERNAL_c2ef6a77_4_k_cu_b51e1388_363764cute7productE,@object
	.size		_ZN40_INTERNAL_c2ef6a77_4_k_cu_b51e1388_363764cute7productE,(_ZN40_INTERNAL_c2ef6a77_4_k_cu_b51e1388_363764cuda3std3__45__cpo3endE - _ZN40_INTERNAL_c2ef6a77_4_k_cu_b51e1388_363764cute7productE)
_ZN40_INTERNAL_c2ef6a77_4_k_cu_b51e1388_363764cute7productE:
	.zero		1
	.type		_ZN40_INTERNAL_c2ef6a77_4_k_cu_b51e1388_363764cuda3std3__45__cpo3endE,@object
	.size		_ZN40_INTERNAL_c2ef6a77_4_k_cu_b51e1388_363764cuda3std3__45__cpo3endE,(_ZN40_INTERNAL_c2ef6a77_4_k_cu_b51e1388_363764cuda3std3__419piecewise_constructE - _ZN40_INTERNAL_c2ef6a77_4_k_cu_b51e1388_363764cuda3std3__45__cpo3endE)
_ZN40_INTERNAL_c2ef6a77_4_k_cu_b51e1388_363764cuda3std3__45__cpo3endE:
	.zero		1
	.type		_ZN40_INTERNAL_c2ef6a77_4_k_cu_b51e1388_363764cuda3std3__419piecewise_constructE,@object
	.size		_ZN40_INTERNAL_c2ef6a77_4_k_cu_b51e1388_363764cuda3std3__419piecewise_constructE,(_ZN40_INTERNAL_c2ef6a77_4_k_cu_b51e1388_363764cuda3std3__45__cpo4cendE - _ZN40_INTERNAL_c2ef6a77_4_k_cu_b51e1388_363764cuda3std3__419piecewise_constructE)
_ZN40_INTERNAL_c2ef6a77_4_k_cu_b51e1388_363764cuda3std3__419piecewise_constructE:
	.zero		1
	.type		_ZN40_INTERNAL_c2ef6a77_4_k_cu_b51e1388_363764cuda3std3__45__cpo4cendE,@object
	.size		_ZN40_INTERNAL_c2ef6a77_4_k_cu_b51e1388_363764cuda3std3__45__cpo4cendE,(_ZN40_INTERNAL_c2ef6a77_4_k_cu_b51e1388_363764cuda3std6ranges3__45__cpo4swapE - _ZN40_INTERNAL_c2ef6a77_4_k_cu_b51e1388_363764cuda3std3__45__cpo4cendE)
_ZN40_INTERNAL_c2ef6a77_4_k_cu_b51e1388_363764cuda3std3__45__cpo4cendE:
	.zero		1
	.type		_ZN40_INTERNAL_c2ef6a77_4_k_cu_b51e1388_363764cuda3std6ranges3__45__cpo4swapE,@object
	.size		_ZN40_INTERNAL_c2ef6a77_4_k_cu_b51e1388_363764cuda3std6ranges3__45__cpo4swapE,(.L_10 - _ZN40_INTERNAL_c2ef6a77_4_k_cu_b51e1388_363764cuda3std6ranges3__45__cpo4swapE)
_ZN40_INTERNAL_c2ef6a77_4_k_cu_b51e1388_363764cuda3std6ranges3__45__cpo4swapE:
	.zero		1
.L_10:


//--------------------- .nv.constant0._ZN7cutlass13device_kernelINS_4gemm6kernel13GemmUniversalIN4cute5tupleIJiiiiEEENS1_10collective13CollectiveMmaINS1_46MainloopSm100TmaUmmaWarpSpecializedBlockScaledILi7ELi2ELi2ENS5_IJNS4_1CILi2EEENSA_ILi1EEESC_EEEEENS5_IJNSA_ILi256EEENSA_ILi128EEESG_EEENS5_IJNS_12float_e4m3_tENS_13float_ue8m0_tEEEENS5_IJNS5_IJlSC_lEEENS4_6LayoutINS5_IJNS5_IJNS5_IJNSA_ILi32EEENSA_ILi4EEEEEEiEEESQ_NS5_IJSC_iEEEEEENS5_IJNS5_IJNS5_IJNSA_ILi16EEESO_EEEiEEENS5_IJNS5_IJNSA_ILi0EEESC_EEENSA_ILi512EEEEEENS5_IJSW_iEEEEEEEEEEESK_S13_NS4_8TiledMMAINS4_8MMA_AtomIJNS4_27SM100_MMA_MXF8F6F4_2x1SM_SSISI_SI_fSJ_Li256ELi128ELNS4_4UMMA5MajorE0ELS18_0ELNS17_7ScaleInE0ELS19_0EEEEEENSM_INS5_IJSC_SC_SC_EEENS5_IJSW_SW_SW_EEEEENS5_IJNS4_10UnderscoreES1F_S1F_EEEEENS5_IJNS4_18SM100_TMA_2SM_LOADES1I_EEENS5_IJNS4_14ComposedLayoutINS4_7SwizzleILi3ELi4ELi3EEENS4_18smem_ptr_flag_bitsILi8EEENSM_INS5_IJNSA_ILi8EEESG_EEENS5_IJSG_SC_EEEEEEENSM_INS5_IJNS5_IJNS5_IJSP_SC_EEENS5_IJSN_SC_EEEEEESC_NS5_IJSO_SC_EEEEEENS5_IJNS5_IJNS5_IJSU_SY_EEESX_EEESW_NS5_IJSC_SY_EEEEEEEEEEEvNS4_8identityENS5_IJS1I_NS4_28SM100_TMA_2SM_LOAD_MULTICASTEEEES24_vS25_EENS_8epilogue10collective18CollectiveEpilogueINS29_23Sm100TmaWarpSpecializedILi4ELi2ELi32ELb1ELb0EEEJNS5_IJSG_SG_SG_EEENS5_IJNSM_ISG_SC_EENSM_ISN_SC_EEEEENS_10bfloat16_tESL_S2I_SL_NS29_6fusion15FusionCallbacksIS2D_NS2J_17LinearCombinationIS2I_fS2I_fLNS_15FloatRoundStyleE2EEES2E_S2H_JEEENS4_5SM1004TMEM4LOAD26SM100_TMEM_LOAD_32dp32b32xENS4_13SM90_TMA_LOADENS1K_INS1L_ILi2ELi4ELi3EEENS1N_ILi16EEENSM_INS5_IJS1P_SN_EEES1V_EEEENS4_39AutoVectorizingCopyWithAssumedAlignmentILi128EEENS4_14SM90_TMA_STOREES2Y_S30_S30_EEEvvEEEEvNT_6ParamsE --------------------------
	.section	.nv.constant0._ZN7cutlass13device_kernelINS_4gemm6kernel13GemmUniversalIN4cute5tupleIJiiiiEEENS1_10collective13CollectiveMmaINS1_46MainloopSm100TmaUmmaWarpSpecializedBlockScaledILi7ELi2ELi2ENS5_IJNS4_1CILi2EEENSA_ILi1EEESC_EEEEENS5_IJNSA_ILi256EEENSA_ILi128EEESG_EEENS5_IJNS_12float_e4m3_tENS_13float_ue8m0_tEEEENS5_IJNS5_IJlSC_lEEENS4_6LayoutINS5_IJNS5_IJNS5_IJNSA_ILi32EEENSA_ILi4EEEEEEiEEESQ_NS5_IJSC_iEEEEEENS5_IJNS5_IJNS5_IJNSA_ILi16EEESO_EEEiEEENS5_IJNS5_IJNSA_ILi0EEESC_EEENSA_ILi512EEEEEENS5_IJSW_iEEEEEEEEEEESK_S13_NS4_8TiledMMAINS4_8MMA_AtomIJNS4_27SM100_MMA_MXF8F6F4_2x1SM_SSISI_SI_fSJ_Li256ELi128ELNS4_4UMMA5MajorE0ELS18_0ELNS17_7ScaleInE0ELS19_0EEEEEENSM_INS5_IJSC_SC_SC_EEENS5_IJSW_SW_SW_EEEEENS5_IJNS4_10UnderscoreES1F_S1F_EEEEENS5_IJNS4_18SM100_TMA_2SM_LOADES1I_EEENS5_IJNS4_14ComposedLayoutINS4_7SwizzleILi3ELi4ELi3EEENS4_18smem_ptr_flag_bitsILi8EEENSM_INS5_IJNSA_ILi8EEESG_EEENS5_IJSG_SC_EEEEEEENSM_INS5_IJNS5_IJNS5_IJSP_SC_EEENS5_IJSN_SC_EEEEEESC_NS5_IJSO_SC_EEEEEENS5_IJNS5_IJNS5_IJSU_SY_EEESX_EEESW_NS5_IJSC_SY_EEEEEEEEEEEvNS4_8identityENS5_IJS1I_NS4_28SM100_TMA_2SM_LOAD_MULTICASTEEEES24_vS25_EENS_8epilogue10collective18CollectiveEpilogueINS29_23Sm100TmaWarpSpecializedILi4ELi2ELi32ELb1ELb0EEEJNS5_IJSG_SG_SG_EEENS5_IJNSM_ISG_SC_EENSM_ISN_SC_EEEEENS_10bfloat16_tESL_S2I_SL_NS29_6fusion15FusionCallbacksIS2D_NS2J_17LinearCombinationIS2I_fS2I_fLNS_15FloatRoundStyleE2EEES2E_S2H_JEEENS4_5SM1004TMEM4LOAD26SM100_TMEM_LOAD_32dp32b32xENS4_13SM90_TMA_LOADENS1K_INS1L_ILi2ELi4ELi3EEENS1N_ILi16EEENSM_INS5_IJS1P_SN_EEES1V_EEEENS4_39AutoVectorizingCopyWithAssumedAlignmentILi128EEENS4_14SM90_TMA_STOREES2Y_S30_S30_EEEvvEEEEvNT_6ParamsE,"a",@progbits
	.sectionflags	@""
	.align	4
.nv.constant0._ZN7cutlass13device_kernelINS_4gemm6kernel13GemmUniversalIN4cute5tupleIJiiiiEEENS1_10collective13CollectiveMmaINS1_46MainloopSm100TmaUmmaWarpSpecializedBlockScaledILi7ELi2ELi2ENS5_IJNS4_1CILi2EEENSA_ILi1EEESC_EEEEENS5_IJNSA_ILi256EEENSA_ILi128EEESG_EEENS5_IJNS_12float_e4m3_tENS_13float_ue8m0_tEEEENS5_IJNS5_IJlSC_lEEENS4_6LayoutINS5_IJNS5_IJNS5_IJNSA_ILi32EEENSA_ILi4EEEEEEiEEESQ_NS5_IJSC_iEEEEEENS5_IJNS5_IJNS5_IJNSA_ILi16EEESO_EEEiEEENS5_IJNS5_IJNSA_ILi0EEESC_EEENSA_ILi512EEEEEENS5_IJSW_iEEEEEEEEEEESK_S13_NS4_8TiledMMAINS4_8MMA_AtomIJNS4_27SM100_MMA_MXF8F6F4_2x1SM_SSISI_SI_fSJ_Li256ELi128ELNS4_4UMMA5MajorE0ELS18_0ELNS17_7ScaleInE0ELS19_0EEEEEENSM_INS5_IJSC_SC_SC_EEENS5_IJSW_SW_SW_EEEEENS5_IJNS4_10UnderscoreES1F_S1F_EEEEENS5_IJNS4_18SM100_TMA_2SM_LOADES1I_EEENS5_IJNS4_14ComposedLayoutINS4_7SwizzleILi3ELi4ELi3EEENS4_18smem_ptr_flag_bitsILi8EEENSM_INS5_IJNSA_ILi8EEESG_EEENS5_IJSG_SC_EEEEEEENSM_INS5_IJNS5_IJNS5_IJSP_SC_EEENS5_IJSN_SC_EEEEEESC_NS5_IJSO_SC_EEEEEENS5_IJNS5_IJNS5_IJSU_SY_EEESX_EEESW_NS5_IJSC_SY_EEEEEEEEEEEvNS4_8identityENS5_IJS1I_NS4_28SM100_TMA_2SM_LOAD_MULTICASTEEEES24_vS25_EENS_8epilogue10collective18CollectiveEpilogueINS29_23Sm100TmaWarpSpecializedILi4ELi2ELi32ELb1ELb0EEEJNS5_IJSG_SG_SG_EEENS5_IJNSM_ISG_SC_EENSM_ISN_SC_EEEEENS_10bfloat16_tESL_S2I_SL_NS29_6fusion15FusionCallbacksIS2D_NS2J_17LinearCombinationIS2I_fS2I_fLNS_15FloatRoundStyleE2EEES2E_S2H_JEEENS4_5SM1004TMEM4LOAD26SM100_TMEM_LOAD_32dp32b32xENS4_13SM90_TMA_LOADENS1K_INS1L_ILi2ELi4ELi3EEENS1N_ILi16EEENSM_INS5_IJS1P_SN_EEES1V_EEEENS4_39AutoVectorizingCopyWithAssumedAlignmentILi128EEENS4_14SM90_TMA_STOREES2Y_S30_S30_EEEvvEEEEvNT_6ParamsE:
	.zero		3968


//--------------------- SYMBOLS --------------------------

	.type		.nv.reservedSmem.offset0,@object
	.size		.nv.reservedSmem.offset0,0x4
	.type		.nv.reservedSmem.cap,@object
	.size		.nv.reservedSmem.cap,0x4
	.type		__assertfail,@function
